	.target	sm_90a

	.elftype	@"ET_EXEC"


//--------------------- .note.nv.tkinfo           --------------------------
	.section	.note.nv.tkinfo,"",@"SHT_NOTE"
	.sectionflags	@"SHF_NOTE_NV_TKINFO"
	.tkinfo
        /*0018*/ 	.word	0x00000002
        /*0030*/ 	.string	""
        /*0030*/ 	.string	"ptxas"
        /*0030*/ 	.string	"Cuda compilation tools, release 13.0, V13.0.88"
        /*0030*/ 	.string	"Build cuda_13.0.r13.0/compiler.36424714_0"
        /*0030*/ 	.string	"-arch sm_90a -m 64 "



//--------------------- .note.nv.cuinfo           --------------------------
	.section	.note.nv.cuinfo,"",@"SHT_NOTE"
	.sectionflags	@"SHF_NOTE_NV_CUINFO"
        /*0018*/ 	.short	0x0002
        /*001a*/ 	.short	0x005a
        /*001c*/ 	.short	0x0082
	.zero		2


//--------------------- .nv.info                  --------------------------
	.section	.nv.info,"",@"SHT_CUDA_INFO"
	.align	4


	//----- nvinfo : EIATTR_REGCOUNT
	.align		4
        /*0000*/ 	.byte	0x04, 0x2f
        /*0002*/ 	.short	(.L_12 - .L_11)
	.align		4
.L_11:
        /*0004*/ 	.word	index@(_ZN7cutlass13device_kernelINS_4conv6kernel13ConvUniversalINS1_16ConvProblemShapeILNS1_8OperatorE2ELi3EEENS1_10collective14CollectiveConvINS1_46MainloopSm90TmaGmmaWarpSpecializedImplicitGemmILS5_2ELi18ELi3EN4cute5tupleIJNSA_1CILi2EEENSC_ILi1EEESE_EEENS1_36KernelImplicitTmaWarpSpecializedSm90ELi1EEENSB_IJNSC_ILi64EEENSB_IJNSC_ILi128EEEEEENSB_IJNSC_ILi32EEEEEEEEENS_10bfloat16_tESO_NSA_8TiledMMAINSA_8MMA_AtomIJNSA_4SM904GMMA28MMA_64x128x16_F32BF16BF16_SSILNSS_5MajorE1ELSU_1ELNSS_7ScaleInE1ELSV_1EEEEEENSA_6LayoutINSB_IJSE_SE_SE_EEENSB_IJNSC_ILi0EEES10_S10_EEEEENSB_IJNSA_10UnderscoreES13_S13_EEEEENS7_6detail26Sm90ImplicitGemmTileTraitsINSA_13SM90_TMA_LOADENSA_14ComposedLayoutINSA_7SwizzleILi3ELi4ELi3EEENSA_18smem_ptr_flag_bitsILi16EEENSY_INSB_IJNSB_IJSI_SE_EEENSB_IJNSC_ILi8EEENSC_ILi4EEEEEENSB_IJSE_NSC_ILi18EEEEEEEEENSB_IJNSB_IJSE_S10_EEENSB_IJSI_NSC_ILi512EEEEEENSB_IJS10_NSC_ILi2048EEEEEEEEEEEEEvEENS17_INSA_30SM90_TMA_LOAD_IM2COL_MULTICASTENS19_IS1B_S1D_NSY_INSB_IJNSB_IJSI_SD_EEES1H_S1J_EEENSB_IJNSB_IJSE_S1O_EEES1N_NSB_IJS10_NSC_ILi4096EEEEEEEEEEEEEvEEEENS_8epilogue10collective6detail29Sm90TmaWarpSpecializedAdapterINS26_15DefaultEpilogueISO_NSB_IJlNSB_IJSE_lllEEES10_EEES2B_NS25_6thread17LinearCombinationISO_Li1EffLNS2C_9ScaleType4KindE0ELNS_15FloatRoundStyleE2ESO_EENS_4gemm15EpilogueDefaultEEEEEvvEEEEvNT_6ParamsE)
        /*0008*/ 	.word	0x00000066


	//----- nvinfo : EIATTR_FRAME_SIZE
	.align		4
.L_12:
        /*000c*/ 	.byte	0x04, 0x11
        /*000e*/ 	.short	(.L_14 - .L_13)
	.align		4
.L_13:
        /*0010*/ 	.word	index@(_ZN7cutlass13device_kernelINS_4conv6kernel13ConvUniversalINS1_16ConvProblemShapeILNS1_8OperatorE2ELi3EEENS1_10collective14CollectiveConvINS1_46MainloopSm90TmaGmmaWarpSpecializedImplicitGemmILS5_2ELi18ELi3EN4cute5tupleIJNSA_1CILi2EEENSC_ILi1EEESE_EEENS1_36KernelImplicitTmaWarpSpecializedSm90ELi1EEENSB_IJNSC_ILi64EEENSB_IJNSC_ILi128EEEEEENSB_IJNSC_ILi32EEEEEEEEENS_10bfloat16_tESO_NSA_8TiledMMAINSA_8MMA_AtomIJNSA_4SM904GMMA28MMA_64x128x16_F32BF16BF16_SSILNSS_5MajorE1ELSU_1ELNSS_7ScaleInE1ELSV_1EEEEEENSA_6LayoutINSB_IJSE_SE_SE_EEENSB_IJNSC_ILi0EEES10_S10_EEEEENSB_IJNSA_10UnderscoreES13_S13_EEEEENS7_6detail26Sm90ImplicitGemmTileTraitsINSA_13SM90_TMA_LOADENSA_14ComposedLayoutINSA_7SwizzleILi3ELi4ELi3EEENSA_18smem_ptr_flag_bitsILi16EEENSY_INSB_IJNSB_IJSI_SE_EEENSB_IJNSC_ILi8EEENSC_ILi4EEEEEENSB_IJSE_NSC_ILi18EEEEEEEEENSB_IJNSB_IJSE_S10_EEENSB_IJSI_NSC_ILi512EEEEEENSB_IJS10_NSC_ILi2048EEEEEEEEEEEEEvEENS17_INSA_30SM90_TMA_LOAD_IM2COL_MULTICASTENS19_IS1B_S1D_NSY_INSB_IJNSB_IJSI_SD_EEES1H_S1J_EEENSB_IJNSB_IJSE_S1O_EEES1N_NSB_IJS10_NSC_ILi4096EEEEEEEEEEEEEvEEEENS_8epilogue10collective6detail29Sm90TmaWarpSpecializedAdapterINS26_15DefaultEpilogueISO_NSB_IJlNSB_IJSE_lllEEES10_EEES2B_NS25_6thread17LinearCombinationISO_Li1EffLNS2C_9ScaleType4KindE0ELNS_15FloatRoundStyleE2ESO_EENS_4gemm15EpilogueDefaultEEEEEvvEEEEvNT_6ParamsE)
        /*0014*/ 	.word	0x00000000


	//----- nvinfo : EIATTR_MIN_STACK_SIZE
	.align		4
.L_14:
        /*0018*/ 	.byte	0x04, 0x12
        /*001a*/ 	.short	(.L_16 - .L_15)
	.align		4
.L_15:
        /*001c*/ 	.word	index@(_ZN7cutlass13device_kernelINS_4conv6kernel13ConvUniversalINS1_16ConvProblemShapeILNS1_8OperatorE2ELi3EEENS1_10collective14CollectiveConvINS1_46MainloopSm90TmaGmmaWarpSpecializedImplicitGemmILS5_2ELi18ELi3EN4cute5tupleIJNSA_1CILi2EEENSC_ILi1EEESE_EEENS1_36KernelImplicitTmaWarpSpecializedSm90ELi1EEENSB_IJNSC_ILi64EEENSB_IJNSC_ILi128EEEEEENSB_IJNSC_ILi32EEEEEEEEENS_10bfloat16_tESO_NSA_8TiledMMAINSA_8MMA_AtomIJNSA_4SM904GMMA28MMA_64x128x16_F32BF16BF16_SSILNSS_5MajorE1ELSU_1ELNSS_7ScaleInE1ELSV_1EEEEEENSA_6LayoutINSB_IJSE_SE_SE_EEENSB_IJNSC_ILi0EEES10_S10_EEEEENSB_IJNSA_10UnderscoreES13_S13_EEEEENS7_6detail26Sm90ImplicitGemmTileTraitsINSA_13SM90_TMA_LOADENSA_14ComposedLayoutINSA_7SwizzleILi3ELi4ELi3EEENSA_18smem_ptr_flag_bitsILi16EEENSY_INSB_IJNSB_IJSI_SE_EEENSB_IJNSC_ILi8EEENSC_ILi4EEEEEENSB_IJSE_NSC_ILi18EEEEEEEEENSB_IJNSB_IJSE_S10_EEENSB_IJSI_NSC_ILi512EEEEEENSB_IJS10_NSC_ILi2048EEEEEEEEEEEEEvEENS17_INSA_30SM90_TMA_LOAD_IM2COL_MULTICASTENS19_IS1B_S1D_NSY_INSB_IJNSB_IJSI_SD_EEES1H_S1J_EEENSB_IJNSB_IJSE_S1O_EEES1N_NSB_IJS10_NSC_ILi4096EEEEEEEEEEEEEvEEEENS_8epilogue10collective6detail29Sm90TmaWarpSpecializedAdapterINS26_15DefaultEpilogueISO_NSB_IJlNSB_IJSE_lllEEES10_EEES2B_NS25_6thread17LinearCombinationISO_Li1EffLNS2C_9ScaleType4KindE0ELNS_15FloatRoundStyleE2ESO_EENS_4gemm15EpilogueDefaultEEEEEvvEEEEvNT_6ParamsE)
        /*0020*/ 	.word	0x00000000
.L_16:


//--------------------- .nv.compat                --------------------------
	.section	.nv.compat,"",@"SHT_CUDA_COMPAT_INFO"
	.align	4
        /*0000*/ 	.byte	0x02, 0x09, 0x01, 0x00, 0x02, 0x02, 0x04, 0x00, 0x02, 0x05, 0x05, 0x00, 0x03, 0x07, 0x01, 0x01
        /*0010*/ 	.byte	0x02, 0x03, 0x01, 0x00, 0x02, 0x06, 0x01, 0x00, 0x04, 0x0b, 0x08, 0x00, 0x00, 0x00, 0x00, 0x00
        /*0020*/ 	.byte	0x00, 0x00, 0x00, 0x00


//--------------------- .nv.info._ZN7cutlass13device_kernelINS_4conv6kernel13ConvUniversalINS1_16ConvProblemShapeILNS1_8OperatorE2ELi3EEENS1_10collective14CollectiveConvINS1_46MainloopSm90TmaGmmaWarpSpecializedImplicitGemmILS5_2ELi18ELi3EN4cute5tupleIJNSA_1CILi2EEENSC_ILi1EEESE_EEENS1_36KernelImplicitTmaWarpSpecializedSm90ELi1EEENSB_IJNSC_ILi64EEENSB_IJNSC_ILi128EEEEEENSB_IJNSC_ILi32EEEEEEEEENS_10bfloat16_tESO_NSA_8TiledMMAINSA_8MMA_AtomIJNSA_4SM904GMMA28MMA_64x128x16_F32BF16BF16_SSILNSS_5MajorE1ELSU_1ELNSS_7ScaleInE1ELSV_1EEEEEENSA_6LayoutINSB_IJSE_SE_SE_EEENSB_IJNSC_ILi0EEES10_S10_EEEEENSB_IJNSA_10UnderscoreES13_S13_EEEEENS7_6detail26Sm90ImplicitGemmTileTraitsINSA_13SM90_TMA_LOADENSA_14ComposedLayoutINSA_7SwizzleILi3ELi4ELi3EEENSA_18smem_ptr_flag_bitsILi16EEENSY_INSB_IJNSB_IJSI_SE_EEENSB_IJNSC_ILi8EEENSC_ILi4EEEEEENSB_IJSE_NSC_ILi18EEEEEEEEENSB_IJNSB_IJSE_S10_EEENSB_IJSI_NSC_ILi512EEEEEENSB_IJS10_NSC_ILi2048EEEEEEEEEEEEEvEENS17_INSA_30SM90_TMA_LOAD_IM2COL_MULTICASTENS19_IS1B_S1D_NSY_INSB_IJNSB_IJSI_SD_EEES1H_S1J_EEENSB_IJNSB_IJSE_S1O_EEES1N_NSB_IJS10_NSC_ILi4096EEEEEEEEEEEEEvEEEENS_8epilogue10collective6detail29Sm90TmaWarpSpecializedAdapterINS26_15DefaultEpilogueISO_NSB_IJlNSB_IJSE_lllEEES10_EEES2B_NS25_6thread17LinearCombinationISO_Li1EffLNS2C_9ScaleType4KindE0ELNS_15FloatRoundStyleE2ESO_EENS_4gemm15EpilogueDefaultEEEEEvvEEEEvNT_6ParamsE --------------------------
	.section	.nv.info._ZN7cutlass13device_kernelINS_4conv6kernel13ConvUniversalINS1_16ConvProblemShapeILNS1_8OperatorE2ELi3EEENS1_10collective14CollectiveConvINS1_46MainloopSm90TmaGmmaWarpSpecializedImplicitGemmILS5_2ELi18ELi3EN4cute5tupleIJNSA_1CILi2EEENSC_ILi1EEESE_EEENS1_36KernelImplicitTmaWarpSpecializedSm90ELi1EEENSB_IJNSC_ILi64EEENSB_IJNSC_ILi128EEEEEENSB_IJNSC_ILi32EEEEEEEEENS_10bfloat16_tESO_NSA_8TiledMMAINSA_8MMA_AtomIJNSA_4SM904GMMA28MMA_64x128x16_F32BF16BF16_SSILNSS_5MajorE1ELSU_1ELNSS_7ScaleInE1ELSV_1EEEEEENSA_6LayoutINSB_IJSE_SE_SE_EEENSB_IJNSC_ILi0EEES10_S10_EEEEENSB_IJNSA_10UnderscoreES13_S13_EEEEENS7_6detail26Sm90ImplicitGemmTileTraitsINSA_13SM90_TMA_LOADENSA_14ComposedLayoutINSA_7SwizzleILi3ELi4ELi3EEENSA_18smem_ptr_flag_bitsILi16EEENSY_INSB_IJNSB_IJSI_SE_EEENSB_IJNSC_ILi8EEENSC_ILi4EEEEEENSB_IJSE_NSC_ILi18EEEEEEEEENSB_IJNSB_IJSE_S10_EEENSB_IJSI_NSC_ILi512EEEEEENSB_IJS10_NSC_ILi2048EEEEEEEEEEEEEvEENS17_INSA_30SM90_TMA_LOAD_IM2COL_MULTICASTENS19_IS1B_S1D_NSY_INSB_IJNSB_IJSI_SD_EEES1H_S1J_EEENSB_IJNSB_IJSE_S1O_EEES1N_NSB_IJS10_NSC_ILi4096EEEEEEEEEEEEEvEEEENS_8epilogue10collective6detail29Sm90TmaWarpSpecializedAdapterINS26_15DefaultEpilogueISO_NSB_IJlNSB_IJSE_lllEEES10_EEES2B_NS25_6thread17LinearCombinationISO_Li1EffLNS2C_9ScaleType4KindE0ELNS_15FloatRoundStyleE2ESO_EENS_4gemm15EpilogueDefaultEEEEEvvEEEEvNT_6ParamsE,"",@"SHT_CUDA_INFO"
	.sectionflags	@""
	.align	4


	//----- nvinfo : EIATTR_CUDA_API_VERSION
	.align		4
        /*0000*/ 	.byte	0x04, 0x37
        /*0002*/ 	.short	(.L_18 - .L_17)
.L_17:
        /*0004*/ 	.word	0x00000082


	//----- nvinfo : EIATTR_KPARAM_INFO
	.align		4
.L_18:
        /*0008*/ 	.byte	0x04, 0x17
        /*000a*/ 	.short	(.L_20 - .L_19)
.L_19:
        /*000c*/ 	.word	0x00000000
        /*0010*/ 	.short	0x0000
        /*0012*/ 	.short	0x0070
        /*0014*/ 	.byte	0x00, 0xf0, 0x01, 0x10


	//----- nvinfo : EIATTR_SPARSE_MMA_MASK
	.align		4
.L_20:
        /*0018*/ 	.byte	0x03, 0x50
        /*001a*/ 	.short	0x0000


	//----- nvinfo : EIATTR_MAXREG_COUNT
	.align		4
        /*001c*/ 	.byte	0x03, 0x1b
        /*001e*/ 	.short	0x00ff


	//----- nvinfo : EIATTR_NUM_BARRIERS
	.align		4
        /*0020*/ 	.byte	0x02, 0x4c
        /*0022*/ 	.byte	0x01
	.zero		1


	//----- nvinfo : EIATTR_MERCURY_ISA_VERSION
	.align		4
        /*0024*/ 	.byte	0x03, 0x5f
        /*0026*/ 	.short	0x0101


	//----- nvinfo : EIATTR_COOP_GROUP_MASK_REGIDS
	.align		4
        /*0028*/ 	.byte	0x04, 0x29
        /*002a*/ 	.short	(.L_22 - .L_21)


	//   ....[0]....
.L_21:
        /*002c*/ 	.word	0xffffffff


	//   ....[1]....
        /*0030*/ 	.word	0xffffffff


	//   ....[2]....
        /*0034*/ 	.word	0xffffffff


	//   ....[3]....
        /*0038*/ 	.word	0xffffffff


	//----- nvinfo : EIATTR_COOP_GROUP_INSTR_OFFSETS
	.align		4
.L_22:
        /*003c*/ 	.byte	0x04, 0x28
        /*003e*/ 	.short	(.L_24 - .L_23)


	//   ....[0]....
.L_23:
        /*0040*/ 	.word	0x00000070


	//   ....[1]....
        /*0044*/ 	.word	0x00000080


	//   ....[2]....
        /*0048*/ 	.word	0x00000140


	//   ....[3]....
        /*004c*/ 	.word	0x00000890


	//----- nvinfo : EIATTR_MBARRIER_INSTR_OFFSETS
	.align		4
.L_24:
        /*0050*/ 	.byte	0x04, 0x39
        /*0052*/ 	.short	(.L_26 - .L_25)


	//   ....[0]....
.L_25:
        /*0054*/ 	.word	0x00000310
        /*0058*/ 	.word	0x000000ff
        /*005c*/ 	.word	0x00036000
        /*0060*/ 	.short	0x0100
        /*0062*/ 	.byte	0x08
	.zero		1


	//   ....[1]....
        /*0064*/ 	.word	0x00000320
        /*0068*/ 	.word	0x000000ff
        /*006c*/ 	.word	0x00036090
        /*0070*/ 	.short	0x0100
        /*0072*/ 	.byte	0x08
	.zero		1


	//   ....[2]....
        /*0074*/ 	.word	0x00000330
        /*0078*/ 	.word	0x000000ff
        /*007c*/ 	.word	0x00036008
        /*0080*/ 	.short	0x0100
        /*0082*/ 	.byte	0x08
	.zero		1


	//   ....[3]....
        /*0084*/ 	.word	0x00000340
        /*0088*/ 	.word	0x000000ff
        /*008c*/ 	.word	0x00036098
        /*0090*/ 	.short	0x0100
        /*0092*/ 	.byte	0x08
	.zero		1


	//   ....[4]....
        /*0094*/ 	.word	0x00000350
        /*0098*/ 	.word	0x000000ff
        /*009c*/ 	.word	0x00036010
        /*00a0*/ 	.short	0x0100
        /*00a2*/ 	.byte	0x08
	.zero		1


	//   ....[5]....
        /*00a4*/ 	.word	0x00000360
        /*00a8*/ 	.word	0x000000ff
        /*00ac*/ 	.word	0x000360a0
        /*00b0*/ 	.short	0x0100
        /*00b2*/ 	.byte	0x08
	.zero		1


	//   ....[6]....
        /*00b4*/ 	.word	0x00000370
        /*00b8*/ 	.word	0x000000ff
        /*00bc*/ 	.word	0x00036018
        /*00c0*/ 	.short	0x0100
        /*00c2*/ 	.byte	0x08
	.zero		1


	//   ....[7]....
        /*00c4*/ 	.word	0x00000380
        /*00c8*/ 	.word	0x000000ff
        /*00cc*/ 	.word	0x000360a8
        /*00d0*/ 	.short	0x0100
        /*00d2*/ 	.byte	0x08
	.zero		1


	//   ....[8]....
        /*00d4*/ 	.word	0x00000390
        /*00d8*/ 	.word	0x000000ff
        /*00dc*/ 	.word	0x00036020
        /*00e0*/ 	.short	0x0100
        /*00e2*/ 	.byte	0x08
	.zero		1


	//   ....[9]....
        /*00e4*/ 	.word	0x000003a0
        /*00e8*/ 	.word	0x000000ff
        /*00ec*/ 	.word	0x000360b0
        /*00f0*/ 	.short	0x0100
        /*00f2*/ 	.byte	0x08
	.zero		1


	//   ....[10]....
        /*00f4*/ 	.word	0x000003b0
        /*00f8*/ 	.word	0x000000ff
        /*00fc*/ 	.word	0x00036028
        /*0100*/ 	.short	0x0100
        /*0102*/ 	.byte	0x08
	.zero		1


	//   ....[11]....
        /*0104*/ 	.word	0x000003c0
        /*0108*/ 	.word	0x000000ff
        /*010c*/ 	.word	0x000360b8
        /*0110*/ 	.short	0x0100
        /*0112*/ 	.byte	0x08
	.zero		1


	//   ....[12]....
        /*0114*/ 	.word	0x000003d0
        /*0118*/ 	.word	0x000000ff
        /*011c*/ 	.word	0x00036030
        /*0120*/ 	.short	0x0100
        /*0122*/ 	.byte	0x08
	.zero		1


	//   ....[13]....
        /*0124*/ 	.word	0x000003e0
        /*0128*/ 	.word	0x000000ff
        /*012c*/ 	.word	0x000360c0
        /*0130*/ 	.short	0x0100
        /*0132*/ 	.byte	0x08
	.zero		1


	//   ....[14]....
        /*0134*/ 	.word	0x000003f0
        /*0138*/ 	.word	0x000000ff
        /*013c*/ 	.word	0x00036038
        /*0140*/ 	.short	0x0100
        /*0142*/ 	.byte	0x08
	.zero		1


	//   ....[15]....
        /*0144*/ 	.word	0x00000400
        /*0148*/ 	.word	0x000000ff
        /*014c*/ 	.word	0x000360c8
        /*0150*/ 	.short	0x0100
        /*0152*/ 	.byte	0x08
	.zero		1


	//   ....[16]....
        /*0154*/ 	.word	0x00000410
        /*0158*/ 	.word	0x000000ff
        /*015c*/ 	.word	0x00036040
        /*0160*/ 	.short	0x0100
        /*0162*/ 	.byte	0x08
	.zero		1


	//   ....[17]....
        /*0164*/ 	.word	0x00000420
        /*0168*/ 	.word	0x000000ff
        /*016c*/ 	.word	0x000360d0
        /*0170*/ 	.short	0x0100
        /*0172*/ 	.byte	0x08
	.zero		1


	//   ....[18]....
        /*0174*/ 	.word	0x00000430
        /*0178*/ 	.word	0x000000ff
        /*017c*/ 	.word	0x00036048
        /*0180*/ 	.short	0x0100
        /*0182*/ 	.byte	0x08
	.zero		1


	//   ....[19]....
        /*0184*/ 	.word	0x00000440
        /*0188*/ 	.word	0x000000ff
        /*018c*/ 	.word	0x000360d8
        /*0190*/ 	.short	0x0100
        /*0192*/ 	.byte	0x08
	.zero		1


	//   ....[20]....
        /*0194*/ 	.word	0x00000450
        /*0198*/ 	.word	0x000000ff
        /*019c*/ 	.word	0x00036050
        /*01a0*/ 	.short	0x0100
        /*01a2*/ 	.byte	0x08
	.zero		1


	//   ....[21]....
        /*01a4*/ 	.word	0x00000460
        /*01a8*/ 	.word	0x000000ff
        /*01ac*/ 	.word	0x000360e0
        /*01b0*/ 	.short	0x0100
        /*01b2*/ 	.byte	0x08
	.zero		1


	//   ....[22]....
        /*01b4*/ 	.word	0x00000470
        /*01b8*/ 	.word	0x000000ff
        /*01bc*/ 	.word	0x00036058
        /*01c0*/ 	.short	0x0100
        /*01c2*/ 	.byte	0x08
	.zero		1


	//   ....[23]....
        /*01c4*/ 	.word	0x00000480
        /*01c8*/ 	.word	0x000000ff
        /*01cc*/ 	.word	0x000360e8
        /*01d0*/ 	.short	0x0100
        /*01d2*/ 	.byte	0x08
	.zero		1


	//   ....[24]....
        /*01d4*/ 	.word	0x00000490
        /*01d8*/ 	.word	0x000000ff
        /*01dc*/ 	.word	0x00036060
        /*01e0*/ 	.short	0x0100
        /*01e2*/ 	.byte	0x08
	.zero		1


	//   ....[25]....
        /*01e4*/ 	.word	0x000004a0
        /*01e8*/ 	.word	0x000000ff
        /*01ec*/ 	.word	0x000360f0
        /*01f0*/ 	.short	0x0100
        /*01f2*/ 	.byte	0x08
	.zero		1


	//   ....[26]....
        /*01f4*/ 	.word	0x000004b0
        /*01f8*/ 	.word	0x000000ff
        /*01fc*/ 	.word	0x00036068
        /*0200*/ 	.short	0x0100
        /*0202*/ 	.byte	0x08
	.zero		1


	//   ....[27]....
        /*0204*/ 	.word	0x000004c0
        /*0208*/ 	.word	0x000000ff
        /*020c*/ 	.word	0x000360f8
        /*0210*/ 	.short	0x0100
        /*0212*/ 	.byte	0x08
	.zero		1


	//   ....[28]....
        /*0214*/ 	.word	0x000004d0
        /*0218*/ 	.word	0x000000ff
        /*021c*/ 	.word	0x00036070
        /*0220*/ 	.short	0x0100
        /*0222*/ 	.byte	0x08
	.zero		1


	//   ....[29]....
        /*0224*/ 	.word	0x000004e0
        /*0228*/ 	.word	0x000000ff
        /*022c*/ 	.word	0x00036100
        /*0230*/ 	.short	0x0100
        /*0232*/ 	.byte	0x08
	.zero		1


	//   ....[30]....
        /*0234*/ 	.word	0x000004f0
        /*0238*/ 	.word	0x000000ff
        /*023c*/ 	.word	0x00036078
        /*0240*/ 	.short	0x0100
        /*0242*/ 	.byte	0x08
	.zero		1


	//   ....[31]....
        /*0244*/ 	.word	0x00000500
        /*0248*/ 	.word	0x000000ff
        /*024c*/ 	.word	0x00036108
        /*0250*/ 	.short	0x0100
        /*0252*/ 	.byte	0x08
	.zero		1


	//   ....[32]....
        /*0254*/ 	.word	0x00000510
        /*0258*/ 	.word	0x000000ff
        /*025c*/ 	.word	0x00036080
        /*0260*/ 	.short	0x0100
        /*0262*/ 	.byte	0x08
	.zero		1


	//   ....[33]....
        /*0264*/ 	.word	0x00000520
        /*0268*/ 	.word	0x000000ff
        /*026c*/ 	.word	0x00036110
        /*0270*/ 	.short	0x0100
        /*0272*/ 	.byte	0x08
	.zero		1


	//   ....[34]....
        /*0274*/ 	.word	0x00000530
        /*0278*/ 	.word	0x000000ff
        /*027c*/ 	.word	0x00036088
        /*0280*/ 	.short	0x0100
        /*0282*/ 	.byte	0x08
	.zero		1


	//   ....[35]....
        /*0284*/ 	.word	0x00000540
        /*0288*/ 	.word	0x000000ff
        /*028c*/ 	.word	0x00036118
        /*0290*/ 	.short	0x0100
        /*0292*/ 	.byte	0x08
	.zero		1


	//   ....[36]....
        /*0294*/ 	.word	0x000013f0
        /*0298*/ 	.word	0x0000000c
        /*029c*/ 	.word	0x00036000
        /*02a0*/ 	.short	0x010a
        /*02a2*/ 	.byte	0x3f
	.zero		1


	//   ....[37]....
        /*02a4*/ 	.word	0x000016e0
        /*02a8*/ 	.word	0x0000000d
        /*02ac*/ 	.word	0x00036000
        /*02b0*/ 	.short	0x010a
        /*02b2*/ 	.byte	0x3f
	.zero		1


	//   ....[38]....
        /*02b4*/ 	.word	0x00001840
        /*02b8*/ 	.word	0x0000000d
        /*02bc*/ 	.word	0x00000000
        /*02c0*/ 	.short	0x0101
        /*02c2*/ 	.byte	0x3f
	.zero		1


	//   ....[39]....
        /*02c4*/ 	.word	0x00001af0
        /*02c8*/ 	.word	0x00000003
        /*02cc*/ 	.word	0x00000000
        /*02d0*/ 	.short	0x0101
        /*02d2*/ 	.byte	0x3f
	.zero		1


	//   ....[40]....
        /*02d4*/ 	.word	0x000066c0
        /*02d8*/ 	.word	0x0000000a
        /*02dc*/ 	.word	0x00036090
        /*02e0*/ 	.short	0x010a
        /*02e2*/ 	.byte	0x3f
	.zero		1


	//   ....[41]....
        /*02e4*/ 	.word	0x00006f50
        /*02e8*/ 	.word	0x00000004
        /*02ec*/ 	.word	0x00000000
        /*02f0*/ 	.short	0x010a
        /*02f2*/ 	.byte	0x3f
	.zero		1


	//   ....[42]....
        /*02f4*/ 	.word	0x00007000
        /*02f8*/ 	.word	0x00000000
        /*02fc*/ 	.word	0x00000000
        /*0300*/ 	.short	0x010a
        /*0302*/ 	.byte	0x3f
	.zero		1


	//   ....[43]....
        /*0304*/ 	.word	0x000070b0
        /*0308*/ 	.word	0x00000000
        /*030c*/ 	.word	0x00000000
        /*0310*/ 	.short	0x010a
        /*0312*/ 	.byte	0x3f
	.zero		1


	//   ....[44]....
        /*0314*/ 	.word	0x00007160
        /*0318*/ 	.word	0x00000000
        /*031c*/ 	.word	0x00000000
        /*0320*/ 	.short	0x010a
        /*0322*/ 	.byte	0x3f
	.zero		1


	//   ....[45]....
        /*0324*/ 	.word	0x00007210
        /*0328*/ 	.word	0x00000000
        /*032c*/ 	.word	0x00000000
        /*0330*/ 	.short	0x010a
        /*0332*/ 	.byte	0x3f
	.zero		1


	//   ....[46]....
        /*0334*/ 	.word	0x000072c0
        /*0338*/ 	.word	0x00000000
        /*033c*/ 	.word	0x00000000
        /*0340*/ 	.short	0x010a
        /*0342*/ 	.byte	0x3f
	.zero		1


	//   ....[47]....
        /*0344*/ 	.word	0x00007370
        /*0348*/ 	.word	0x00000000
        /*034c*/ 	.word	0x00000000
        /*0350*/ 	.short	0x010a
        /*0352*/ 	.byte	0x3f
	.zero		1


	//   ....[48]....
        /*0354*/ 	.word	0x00007420
        /*0358*/ 	.word	0x00000000
        /*035c*/ 	.word	0x00000000
        /*0360*/ 	.short	0x010a
        /*0362*/ 	.byte	0x3f
	.zero		1


	//   ....[49]....
        /*0364*/ 	.word	0x000074d0
        /*0368*/ 	.word	0x00000000
        /*036c*/ 	.word	0x00000000
        /*0370*/ 	.short	0x010a
        /*0372*/ 	.byte	0x3f
	.zero		1


	//   ....[50]....
        /*0374*/ 	.word	0x00007580
        /*0378*/ 	.word	0x00000000
        /*037c*/ 	.word	0x00000000
        /*0380*/ 	.short	0x010a
        /*0382*/ 	.byte	0x3f
	.zero		1


	//   ....[51]....
        /*0384*/ 	.word	0x00007630
        /*0388*/ 	.word	0x00000000
        /*038c*/ 	.word	0x00000000
        /*0390*/ 	.short	0x010a
        /*0392*/ 	.byte	0x3f
	.zero		1


	//   ....[52]....
        /*0394*/ 	.word	0x000076e0
        /*0398*/ 	.word	0x00000000
        /*039c*/ 	.word	0x00000000
        /*03a0*/ 	.short	0x010a
        /*03a2*/ 	.byte	0x3f
	.zero		1


	//   ....[53]....
        /*03a4*/ 	.word	0x00007790
        /*03a8*/ 	.word	0x00000000
        /*03ac*/ 	.word	0x00000000
        /*03b0*/ 	.short	0x010a
        /*03b2*/ 	.byte	0x3f
	.zero		1


	//   ....[54]....
        /*03b4*/ 	.word	0x00007840
        /*03b8*/ 	.word	0x00000000
        /*03bc*/ 	.word	0x00000000
        /*03c0*/ 	.short	0x010a
        /*03c2*/ 	.byte	0x3f
	.zero		1


	//   ....[55]....
        /*03c4*/ 	.word	0x000078f0
        /*03c8*/ 	.word	0x00000000
        /*03cc*/ 	.word	0x00000000
        /*03d0*/ 	.short	0x010a
        /*03d2*/ 	.byte	0x3f
	.zero		1


	//   ....[56]....
        /*03d4*/ 	.word	0x000079a0
        /*03d8*/ 	.word	0x00000000
        /*03dc*/ 	.word	0x00000000
        /*03e0*/ 	.short	0x010a
        /*03e2*/ 	.byte	0x3f
	.zero		1


	//   ....[57]....
        /*03e4*/ 	.word	0x00007a50
        /*03e8*/ 	.word	0x00000000
        /*03ec*/ 	.word	0x00000000
        /*03f0*/ 	.short	0x010a
        /*03f2*/ 	.byte	0x3f
	.zero		1


	//   ....[58]....
        /*03f4*/ 	.word	0x00007b00
        /*03f8*/ 	.word	0x00000002
        /*03fc*/ 	.word	0x00000000
        /*0400*/ 	.short	0x010a
        /*0402*/ 	.byte	0x3f
	.zero		1


	//----- nvinfo : EIATTR_NUM_MBARRIERS
	.align		4
.L_26:
        /*0404*/ 	.byte	0x03, 0x38
        /*0406*/ 	.short	0x0024


	//----- nvinfo : EIATTR_EXIT_INSTR_OFFSETS
	.align		4
        /*0408*/ 	.byte	0x04, 0x1c
        /*040a*/ 	.short	(.L_28 - .L_27)


	//   ....[0]....
.L_27:
        /*040c*/ 	.word	0x00001110


	//   ....[1]....
        /*0410*/ 	.word	0x00001cd0


	//   ....[2]....
        /*0414*/ 	.word	0x00001db0


	//   ....[3]....
        /*0418*/ 	.word	0x00001ea0


	//   ....[4]....
        /*041c*/ 	.word	0x000051b0


	//   ....[5]....
        /*0420*/ 	.word	0x000051e0


	//   ....[6]....
        /*0424*/ 	.word	0x00006430


	//   ....[7]....
        /*0428*/ 	.word	0x00006460


	//   ....[8]....
        /*042c*/ 	.word	0x00006480


	//   ....[9]....
        /*0430*/ 	.word	0x00006e40


	//   ....[10]....
        /*0434*/ 	.word	0x00007b30


	//----- nvinfo : EIATTR_MAX_THREADS
	.align		4
.L_28:
        /*0438*/ 	.byte	0x04, 0x05
        /*043a*/ 	.short	(.L_30 - .L_29)
.L_29:
        /*043c*/ 	.word	0x00000100
        /*0440*/ 	.word	0x00000001
        /*0444*/ 	.word	0x00000001


	//----- nvinfo : EIATTR_CRS_STACK_SIZE
	.align		4
.L_30:
        /*0448*/ 	.byte	0x04, 0x1e
        /*044a*/ 	.short	(.L_32 - .L_31)
.L_31:
        /*044c*/ 	.word	0x00000000


	//----- nvinfo : EIATTR_CBANK_PARAM_SIZE
	.align		4
.L_32:
        /*0450*/ 	.byte	0x03, 0x19
        /*0452*/ 	.short	0x0470


	//----- nvinfo : EIATTR_PARAM_CBANK
	.align		4
        /*0454*/ 	.byte	0x04, 0x0a
        /*0456*/ 	.short	(.L_34 - .L_33)
	.align		4
.L_33:
        /*0458*/ 	.word	index@(.nv.constant0._ZN7cutlass13device_kernelINS_4conv6kernel13ConvUniversalINS1_16ConvProblemShapeILNS1_8OperatorE2ELi3EEENS1_10collective14CollectiveConvINS1_46MainloopSm90TmaGmmaWarpSpecializedImplicitGemmILS5_2ELi18ELi3EN4cute5tupleIJNSA_1CILi2EEENSC_ILi1EEESE_EEENS1_36KernelImplicitTmaWarpSpecializedSm90ELi1EEENSB_IJNSC_ILi64EEENSB_IJNSC_ILi128EEEEEENSB_IJNSC_ILi32EEEEEEEEENS_10bfloat16_tESO_NSA_8TiledMMAINSA_8MMA_AtomIJNSA_4SM904GMMA28MMA_64x128x16_F32BF16BF16_SSILNSS_5MajorE1ELSU_1ELNSS_7ScaleInE1ELSV_1EEEEEENSA_6LayoutINSB_IJSE_SE_SE_EEENSB_IJNSC_ILi0EEES10_S10_EEEEENSB_IJNSA_10UnderscoreES13_S13_EEEEENS7_6detail26Sm90ImplicitGemmTileTraitsINSA_13SM90_TMA_LOADENSA_14ComposedLayoutINSA_7SwizzleILi3ELi4ELi3EEENSA_18smem_ptr_flag_bitsILi16EEENSY_INSB_IJNSB_IJSI_SE_EEENSB_IJNSC_ILi8EEENSC_ILi4EEEEEENSB_IJSE_NSC_ILi18EEEEEEEEENSB_IJNSB_IJSE_S10_EEENSB_IJSI_NSC_ILi512EEEEEENSB_IJS10_NSC_ILi2048EEEEEEEEEEEEEvEENS17_INSA_30SM90_TMA_LOAD_IM2COL_MULTICASTENS19_IS1B_S1D_NSY_INSB_IJNSB_IJSI_SD_EEES1H_S1J_EEENSB_IJNSB_IJSE_S1O_EEES1N_NSB_IJS10_NSC_ILi4096EEEEEEEEEEEEEvEEEENS_8epilogue10collective6detail29Sm90TmaWarpSpecializedAdapterINS26_15DefaultEpilogueISO_NSB_IJlNSB_IJSE_lllEEES10_EEES2B_NS25_6thread17LinearCombinationISO_Li1EffLNS2C_9ScaleType4KindE0ELNS_15FloatRoundStyleE2ESO_EENS_4gemm15EpilogueDefaultEEEEEvvEEEEvNT_6ParamsE)
        /*045c*/ 	.short	0x0210
        /*045e*/ 	.short	0x0470


	//----- nvinfo : EIATTR_SW_WAR
	.align		4
.L_34:
        /*0460*/ 	.byte	0x04, 0x36
        /*0462*/ 	.short	(.L_36 - .L_35)
.L_35:
        /*0464*/ 	.word	0x00000008
.L_36:


//--------------------- .nv.callgraph             --------------------------
	.section	.nv.callgraph,"",@"SHT_CUDA_CALLGRAPH"
	.align	4
	.sectionentsize	8
	.align		4
        /*0000*/ 	.word	0x00000000
	.align		4
        /*0004*/ 	.word	0xffffffff
	.align		4
        /*0008*/ 	.word	0x00000000
	.align		4
        /*000c*/ 	.word	0xfffffffe
	.align		4
        /*0010*/ 	.word	0x00000000
	.align		4
        /*0014*/ 	.word	0xfffffffd
	.align		4
        /*0018*/ 	.word	0x00000000
	.align		4
        /*001c*/ 	.word	0xfffffffc


//--------------------- .nv.constant4             --------------------------
	.section	.nv.constant4,"a",@progbits
	.align	8
	.align		8
.nv.constant4:
        /*0000*/ 	.dword	_ZN39_INTERNAL_e81e1d38_4_k_cu_050fd1a1_35724cuda3std3__45__cpo5beginE
	.align		8
        /*0008*/ 	.dword	_ZN39_INTERNAL_e81e1d38_4_k_cu_050fd1a1_35724cuda3std3__45__cpo3endE
	.align		8
        /*0010*/ 	.dword	_ZN39_INTERNAL_e81e1d38_4_k_cu_050fd1a1_35724cuda3std3__45__cpo6cbeginE
	.align		8
        /*0018*/ 	.dword	_ZN39_INTERNAL_e81e1d38_4_k_cu_050fd1a1_35724cuda3std3__45__cpo4cendE
	.align		8
        /*0020*/ 	.dword	_ZN39_INTERNAL_e81e1d38_4_k_cu_050fd1a1_35724cuda3std3__441_GLOBAL__N__e81e1d38_4_k_cu_050fd1a1_35726ignoreE
	.align		8
        /*0028*/ 	.dword	_ZN39_INTERNAL_e81e1d38_4_k_cu_050fd1a1_35724cuda3std3__419piecewise_constructE
	.align		8
        /*0030*/ 	.dword	_ZN39_INTERNAL_e81e1d38_4_k_cu_050fd1a1_35724cuda3std3__48in_placeE
	.align		8
        /*0038*/ 	.dword	_ZN39_INTERNAL_e81e1d38_4_k_cu_050fd1a1_35724cuda3std6ranges3__45__cpo4swapE
	.align		8
        /*0040*/ 	.dword	_ZN39_INTERNAL_e81e1d38_4_k_cu_050fd1a1_35724cuda3std6ranges3__45__cpo9iter_moveE
	.align		8
        /*0048*/ 	.dword	_ZN39_INTERNAL_e81e1d38_4_k_cu_050fd1a1_35724cute7productE
	.align		8
        /*0050*/ 	.dword	_ZN39_INTERNAL_e81e1d38_4_k_cu_050fd1a1_35724cute1_E


//--------------------- .text._ZN7cutlass13device_kernelINS_4conv6kernel13ConvUniversalINS1_16ConvProblemShapeILNS1_8OperatorE2ELi3EEENS1_10collective14CollectiveConvINS1_46MainloopSm90TmaGmmaWarpSpecializedImplicitGemmILS5_2ELi18ELi3EN4cute5tupleIJNSA_1CILi2EEENSC_ILi1EEESE_EEENS1_36KernelImplicitTmaWarpSpecializedSm90ELi1EEENSB_IJNSC_ILi64EEENSB_IJNSC_ILi128EEEEEENSB_IJNSC_ILi32EEEEEEEEENS_10bfloat16_tESO_NSA_8TiledMMAINSA_8MMA_AtomIJNSA_4SM904GMMA28MMA_64x128x16_F32BF16BF16_SSILNSS_5MajorE1ELSU_1ELNSS_7ScaleInE1ELSV_1EEEEEENSA_6LayoutINSB_IJSE_SE_SE_EEENSB_IJNSC_ILi0EEES10_S10_EEEEENSB_IJNSA_10UnderscoreES13_S13_EEEEENS7_6detail26Sm90ImplicitGemmTileTraitsINSA_13SM90_TMA_LOADENSA_14ComposedLayoutINSA_7SwizzleILi3ELi4ELi3EEENSA_18smem_ptr_flag_bitsILi16EEENSY_INSB_IJNSB_IJSI_SE_EEENSB_IJNSC_ILi8EEENSC_ILi4EEEEEENSB_IJSE_NSC_ILi18EEEEEEEEENSB_IJNSB_IJSE_S10_EEENSB_IJSI_NSC_ILi512EEEEEENSB_IJS10_NSC_ILi2048EEEEEEEEEEEEEvEENS17_INSA_30SM90_TMA_LOAD_IM2COL_MULTICASTENS19_IS1B_S1D_NSY_INSB_IJNSB_IJSI_SD_EEES1H_S1J_EEENSB_IJNSB_IJSE_S1O_EEES1N_NSB_IJS10_NSC_ILi4096EEEEEEEEEEEEEvEEEENS_8epilogue10collective6detail29Sm90TmaWarpSpecializedAdapterINS26_15DefaultEpilogueISO_NSB_IJlNSB_IJSE_lllEEES10_EEES2B_NS25_6thread17LinearCombinationISO_Li1EffLNS2C_9ScaleType4KindE0ELNS_15FloatRoundStyleE2ESO_EENS_4gemm15EpilogueDefaultEEEEEvvEEEEvNT_6ParamsE --------------------------
	.section	.text._ZN7cutlass13device_kernelINS_4conv6kernel13ConvUniversalINS1_16ConvProblemShapeILNS1_8OperatorE2ELi3EEENS1_10collective14CollectiveConvINS1_46MainloopSm90TmaGmmaWarpSpecializedImplicitGemmILS5_2ELi18ELi3EN4cute5tupleIJNSA_1CILi2EEENSC_ILi1EEESE_EEENS1_36KernelImplicitTmaWarpSpecializedSm90ELi1EEENSB_IJNSC_ILi64EEENSB_IJNSC_ILi128EEEEEENSB_IJNSC_ILi32EEEEEEEEENS_10bfloat16_tESO_NSA_8TiledMMAINSA_8MMA_AtomIJNSA_4SM904GMMA28MMA_64x128x16_F32BF16BF16_SSILNSS_5MajorE1ELSU_1ELNSS_7ScaleInE1ELSV_1EEEEEENSA_6LayoutINSB_IJSE_SE_SE_EEENSB_IJNSC_ILi0EEES10_S10_EEEEENSB_IJNSA_10UnderscoreES13_S13_EEEEENS7_6detail26Sm90ImplicitGemmTileTraitsINSA_13SM90_TMA_LOADENSA_14ComposedLayoutINSA_7SwizzleILi3ELi4ELi3EEENSA_18smem_ptr_flag_bitsILi16EEENSY_INSB_IJNSB_IJSI_SE_EEENSB_IJNSC_ILi8EEENSC_ILi4EEEEEENSB_IJSE_NSC_ILi18EEEEEEEEENSB_IJNSB_IJSE_S10_EEENSB_IJSI_NSC_ILi512EEEEEENSB_IJS10_NSC_ILi2048EEEEEEEEEEEEEvEENS17_INSA_30SM90_TMA_LOAD_IM2COL_MULTICASTENS19_IS1B_S1D_NSY_INSB_IJNSB_IJSI_SD_EEES1H_S1J_EEENSB_IJNSB_IJSE_S1O_EEES1N_NSB_IJS10_NSC_ILi4096EEEEEEEEEEEEEvEEEENS_8epilogue10collective6detail29Sm90TmaWarpSpecializedAdapterINS26_15DefaultEpilogueISO_NSB_IJlNSB_IJSE_lllEEES10_EEES2B_NS25_6thread17LinearCombinationISO_Li1EffLNS2C_9ScaleType4KindE0ELNS_15FloatRoundStyleE2ESO_EENS_4gemm15EpilogueDefaultEEEEEvvEEEEvNT_6ParamsE,"ax",@progbits
	.align	128
.text._ZN7cutlass13device_kernelINS_4conv6kernel13ConvUniversalINS1_16ConvProblemShapeILNS1_8OperatorE2ELi3EEENS1_10collective14CollectiveConvINS1_46MainloopSm90TmaGmmaWarpSpecializedImplicitGemmILS5_2ELi18ELi3EN4cute5tupleIJNSA_1CILi2EEENSC_ILi1EEESE_EEENS1_36KernelImplicitTmaWarpSpecializedSm90ELi1EEENSB_IJNSC_ILi64EEENSB_IJNSC_ILi128EEEEEENSB_IJNSC_ILi32EEEEEEEEENS_10bfloat16_tESO_NSA_8TiledMMAINSA_8MMA_AtomIJNSA_4SM904GMMA28MMA_64x128x16_F32BF16BF16_SSILNSS_5MajorE1ELSU_1ELNSS_7ScaleInE1ELSV_1EEEEEENSA_6LayoutINSB_IJSE_SE_SE_EEENSB_IJNSC_ILi0EEES10_S10_EEEEENSB_IJNSA_10UnderscoreES13_S13_EEEEENS7_6detail26Sm90ImplicitGemmTileTraitsINSA_13SM90_TMA_LOADENSA_14ComposedLayoutINSA_7SwizzleILi3ELi4ELi3EEENSA_18smem_ptr_flag_bitsILi16EEENSY_INSB_IJNSB_IJSI_SE_EEENSB_IJNSC_ILi8EEENSC_ILi4EEEEEENSB_IJSE_NSC_ILi18EEEEEEEEENSB_IJNSB_IJSE_S10_EEENSB_IJSI_NSC_ILi512EEEEEENSB_IJS10_NSC_ILi2048EEEEEEEEEEEEEvEENS17_INSA_30SM90_TMA_LOAD_IM2COL_MULTICASTENS19_IS1B_S1D_NSY_INSB_IJNSB_IJSI_SD_EEES1H_S1J_EEENSB_IJNSB_IJSE_S1O_EEES1N_NSB_IJS10_NSC_ILi4096EEEEEEEEEEEEEvEEEENS_8epilogue10collective6detail29Sm90TmaWarpSpecializedAdapterINS26_15DefaultEpilogueISO_NSB_IJlNSB_IJSE_lllEEES10_EEES2B_NS25_6thread17LinearCombinationISO_Li1EffLNS2C_9ScaleType4KindE0ELNS_15FloatRoundStyleE2ESO_EENS_4gemm15EpilogueDefaultEEEEEvvEEEEvNT_6ParamsE:
        .type           _ZN7cutlass13device_kernelINS_4conv6kernel13ConvUniversalINS1_16ConvProblemShapeILNS1_8OperatorE2ELi3EEENS1_10collective14CollectiveConvINS1_46MainloopSm90TmaGmmaWarpSpecializedImplicitGemmILS5_2ELi18ELi3EN4cute5tupleIJNSA_1CILi2EEENSC_ILi1EEESE_EEENS1_36KernelImplicitTmaWarpSpecializedSm90ELi1EEENSB_IJNSC_ILi64EEENSB_IJNSC_ILi128EEEEEENSB_IJNSC_ILi32EEEEEEEEENS_10bfloat16_tESO_NSA_8TiledMMAINSA_8MMA_AtomIJNSA_4SM904GMMA28MMA_64x128x16_F32BF16BF16_SSILNSS_5MajorE1ELSU_1ELNSS_7ScaleInE1ELSV_1EEEEEENSA_6LayoutINSB_IJSE_SE_SE_EEENSB_IJNSC_ILi0EEES10_S10_EEEEENSB_IJNSA_10UnderscoreES13_S13_EEEEENS7_6detail26Sm90ImplicitGemmTileTraitsINSA_13SM90_TMA_LOADENSA_14ComposedLayoutINSA_7SwizzleILi3ELi4ELi3EEENSA_18smem_ptr_flag_bitsILi16EEENSY_INSB_IJNSB_IJSI_SE_EEENSB_IJNSC_ILi8EEENSC_ILi4EEEEEENSB_IJSE_NSC_ILi18EEEEEEEEENSB_IJNSB_IJSE_S10_EEENSB_IJSI_NSC_ILi512EEEEEENSB_IJS10_NSC_ILi2048EEEEEEEEEEEEEvEENS17_INSA_30SM90_TMA_LOAD_IM2COL_MULTICASTENS19_IS1B_S1D_NSY_INSB_IJNSB_IJSI_SD_EEES1H_S1J_EEENSB_IJNSB_IJSE_S1O_EEES1N_NSB_IJS10_NSC_ILi4096EEEEEEEEEEEEEvEEEENS_8epilogue10collective6detail29Sm90TmaWarpSpecializedAdapterINS26_15DefaultEpilogueISO_NSB_IJlNSB_IJSE_lllEEES10_EEES2B_NS25_6thread17LinearCombinationISO_Li1EffLNS2C_9ScaleType4KindE0ELNS_15FloatRoundStyleE2ESO_EENS_4gemm15EpilogueDefaultEEEEEvvEEEEvNT_6ParamsE,@function
        .size           _ZN7cutlass13device_kernelINS_4conv6kernel13ConvUniversalINS1_16ConvProblemShapeILNS1_8OperatorE2ELi3EEENS1_10collective14CollectiveConvINS1_46MainloopSm90TmaGmmaWarpSpecializedImplicitGemmILS5_2ELi18ELi3EN4cute5tupleIJNSA_1CILi2EEENSC_ILi1EEESE_EEENS1_36KernelImplicitTmaWarpSpecializedSm90ELi1EEENSB_IJNSC_ILi64EEENSB_IJNSC_ILi128EEEEEENSB_IJNSC_ILi32EEEEEEEEENS_10bfloat16_tESO_NSA_8TiledMMAINSA_8MMA_AtomIJNSA_4SM904GMMA28MMA_64x128x16_F32BF16BF16_SSILNSS_5MajorE1ELSU_1ELNSS_7ScaleInE1ELSV_1EEEEEENSA_6LayoutINSB_IJSE_SE_SE_EEENSB_IJNSC_ILi0EEES10_S10_EEEEENSB_IJNSA_10UnderscoreES13_S13_EEEEENS7_6detail26Sm90ImplicitGemmTileTraitsINSA_13SM90_TMA_LOADENSA_14ComposedLayoutINSA_7SwizzleILi3ELi4ELi3EEENSA_18smem_ptr_flag_bitsILi16EEENSY_INSB_IJNSB_IJSI_SE_EEENSB_IJNSC_ILi8EEENSC_ILi4EEEEEENSB_IJSE_NSC_ILi18EEEEEEEEENSB_IJNSB_IJSE_S10_EEENSB_IJSI_NSC_ILi512EEEEEENSB_IJS10_NSC_ILi2048EEEEEEEEEEEEEvEENS17_INSA_30SM90_TMA_LOAD_IM2COL_MULTICASTENS19_IS1B_S1D_NSY_INSB_IJNSB_IJSI_SD_EEES1H_S1J_EEENSB_IJNSB_IJSE_S1O_EEES1N_NSB_IJS10_NSC_ILi4096EEEEEEEEEEEEEvEEEENS_8epilogue10collective6detail29Sm90TmaWarpSpecializedAdapterINS26_15DefaultEpilogueISO_NSB_IJlNSB_IJSE_lllEEES10_EEES2B_NS25_6thread17LinearCombinationISO_Li1EffLNS2C_9ScaleType4KindE0ELNS_15FloatRoundStyleE2ESO_EENS_4gemm15EpilogueDefaultEEEEEvvEEEEvNT_6ParamsE,(.L_x_178 - _ZN7cutlass13device_kernelINS_4conv6kernel13ConvUniversalINS1_16ConvProblemShapeILNS1_8OperatorE2ELi3EEENS1_10collective14CollectiveConvINS1_46MainloopSm90TmaGmmaWarpSpecializedImplicitGemmILS5_2ELi18ELi3EN4cute5tupleIJNSA_1CILi2EEENSC_ILi1EEESE_EEENS1_36KernelImplicitTmaWarpSpecializedSm90ELi1EEENSB_IJNSC_ILi64EEENSB_IJNSC_ILi128EEEEEENSB_IJNSC_ILi32EEEEEEEEENS_10bfloat16_tESO_NSA_8TiledMMAINSA_8MMA_AtomIJNSA_4SM904GMMA28MMA_64x128x16_F32BF16BF16_SSILNSS_5MajorE1ELSU_1ELNSS_7ScaleInE1ELSV_1EEEEEENSA_6LayoutINSB_IJSE_SE_SE_EEENSB_IJNSC_ILi0EEES10_S10_EEEEENSB_IJNSA_10UnderscoreES13_S13_EEEEENS7_6detail26Sm90ImplicitGemmTileTraitsINSA_13SM90_TMA_LOADENSA_14ComposedLayoutINSA_7SwizzleILi3ELi4ELi3EEENSA_18smem_ptr_flag_bitsILi16EEENSY_INSB_IJNSB_IJSI_SE_EEENSB_IJNSC_ILi8EEENSC_ILi4EEEEEENSB_IJSE_NSC_ILi18EEEEEEEEENSB_IJNSB_IJSE_S10_EEENSB_IJSI_NSC_ILi512EEEEEENSB_IJS10_NSC_ILi2048EEEEEEEEEEEEEvEENS17_INSA_30SM90_TMA_LOAD_IM2COL_MULTICASTENS19_IS1B_S1D_NSY_INSB_IJNSB_IJSI_SD_EEES1H_S1J_EEENSB_IJNSB_IJSE_S1O_EEES1N_NSB_IJS10_NSC_ILi4096EEEEEEEEEEEEEvEEEENS_8epilogue10collective6detail29Sm90TmaWarpSpecializedAdapterINS26_15DefaultEpilogueISO_NSB_IJlNSB_IJSE_lllEEES10_EEES2B_NS25_6thread17LinearCombinationISO_Li1EffLNS2C_9ScaleType4KindE0ELNS_15FloatRoundStyleE2ESO_EENS_4gemm15EpilogueDefaultEEEEEvvEEEEvNT_6ParamsE)
        .other          _ZN7cutlass13device_kernelINS_4conv6kernel13ConvUniversalINS1_16ConvProblemShapeILNS1_8OperatorE2ELi3EEENS1_10collective14CollectiveConvINS1_46MainloopSm90TmaGmmaWarpSpecializedImplicitGemmILS5_2ELi18ELi3EN4cute5tupleIJNSA_1CILi2EEENSC_ILi1EEESE_EEENS1_36KernelImplicitTmaWarpSpecializedSm90ELi1EEENSB_IJNSC_ILi64EEENSB_IJNSC_ILi128EEEEEENSB_IJNSC_ILi32EEEEEEEEENS_10bfloat16_tESO_NSA_8TiledMMAINSA_8MMA_AtomIJNSA_4SM904GMMA28MMA_64x128x16_F32BF16BF16_SSILNSS_5MajorE1ELSU_1ELNSS_7ScaleInE1ELSV_1EEEEEENSA_6LayoutINSB_IJSE_SE_SE_EEENSB_IJNSC_ILi0EEES10_S10_EEEEENSB_IJNSA_10UnderscoreES13_S13_EEEEENS7_6detail26Sm90ImplicitGemmTileTraitsINSA_13SM90_TMA_LOADENSA_14ComposedLayoutINSA_7SwizzleILi3ELi4ELi3EEENSA_18smem_ptr_flag_bitsILi16EEENSY_INSB_IJNSB_IJSI_SE_EEENSB_IJNSC_ILi8EEENSC_ILi4EEEEEENSB_IJSE_NSC_ILi18EEEEEEEEENSB_IJNSB_IJSE_S10_EEENSB_IJSI_NSC_ILi512EEEEEENSB_IJS10_NSC_ILi2048EEEEEEEEEEEEEvEENS17_INSA_30SM90_TMA_LOAD_IM2COL_MULTICASTENS19_IS1B_S1D_NSY_INSB_IJNSB_IJSI_SD_EEES1H_S1J_EEENSB_IJNSB_IJSE_S1O_EEES1N_NSB_IJS10_NSC_ILi4096EEEEEEEEEEEEEvEEEENS_8epilogue10collective6detail29Sm90TmaWarpSpecializedAdapterINS26_15DefaultEpilogueISO_NSB_IJlNSB_IJSE_lllEEES10_EEES2B_NS25_6thread17LinearCombinationISO_Li1EffLNS2C_9ScaleType4KindE0ELNS_15FloatRoundStyleE2ESO_EENS_4gemm15EpilogueDefaultEEEEEvvEEEEvNT_6ParamsE,@"STO_CUDA_ENTRY STV_DEFAULT"
_ZN7cutlass13device_kernelINS_4conv6kernel13ConvUniversalINS1_16ConvProblemShapeILNS1_8OperatorE2ELi3EEENS1_10collective14CollectiveConvINS1_46MainloopSm90TmaGmmaWarpSpecializedImplicitGemmILS5_2ELi18ELi3EN4cute5tupleIJNSA_1CILi2EEENSC_ILi1EEESE_EEENS1_36KernelImplicitTmaWarpSpecializedSm90ELi1EEENSB_IJNSC_ILi64EEENSB_IJNSC_ILi128EEEEEENSB_IJNSC_ILi32EEEEEEEEENS_10bfloat16_tESO_NSA_8TiledMMAINSA_8MMA_AtomIJNSA_4SM904GMMA28MMA_64x128x16_F32BF16BF16_SSILNSS_5MajorE1ELSU_1ELNSS_7ScaleInE1ELSV_1EEEEEENSA_6LayoutINSB_IJSE_SE_SE_EEENSB_IJNSC_ILi0EEES10_S10_EEEEENSB_IJNSA_10UnderscoreES13_S13_EEEEENS7_6detail26Sm90ImplicitGemmTileTraitsINSA_13SM90_TMA_LOADENSA_14ComposedLayoutINSA_7SwizzleILi3ELi4ELi3EEENSA_18smem_ptr_flag_bitsILi16EEENSY_INSB_IJNSB_IJSI_SE_EEENSB_IJNSC_ILi8EEENSC_ILi4EEEEEENSB_IJSE_NSC_ILi18EEEEEEEEENSB_IJNSB_IJSE_S10_EEENSB_IJSI_NSC_ILi512EEEEEENSB_IJS10_NSC_ILi2048EEEEEEEEEEEEEvEENS17_INSA_30SM90_TMA_LOAD_IM2COL_MULTICASTENS19_IS1B_S1D_NSY_INSB_IJNSB_IJSI_SD_EEES1H_S1J_EEENSB_IJNSB_IJSE_S1O_EEES1N_NSB_IJS10_NSC_ILi4096EEEEEEEEEEEEEvEEEENS_8epilogue10collective6detail29Sm90TmaWarpSpecializedAdapterINS26_15DefaultEpilogueISO_NSB_IJlNSB_IJSE_lllEEES10_EEES2B_NS25_6thread17LinearCombinationISO_Li1EffLNS2C_9ScaleType4KindE0ELNS_15FloatRoundStyleE2ESO_EENS_4gemm15EpilogueDefaultEEEEEvvEEEEvNT_6ParamsE:
[----:B------:R-:W-:Y:S01]  /*0000*/  LDC R1, c[0x0][0x28] ;  /* 0x00000a00ff017b82 */ /* 0x000fe20000000800 */
[----:B------:R-:W0:Y:S01]  /*0010*/  S2R R10, SR_TID.X ;  /* 0x00000000000a7919 */ /* 0x000e220000002100 */
[----:B------:R-:W-:Y:S01]  /*0020*/  ELECT P0, URZ, PT ;  /* 0x00000000003f782f */ /* 0x000fe20003800000 */
[----:B------:R-:W-:Y:S01]  /*0030*/  BSSY B0, `(.L_x_0) ;  /* 0x0000010000007945 */ /* 0x000fe20003800000 */
[----:B------:R-:W1:Y:S01]  /*0040*/  S2R R7, SR_CTAID.X ;  /* 0x0000000000077919 */ /* 0x000e620000002500 */
[--C-:B0-----:R-:W-:Y:S02]  /*0050*/  SHF.R.U32.HI R0, RZ, 0x5, R10.reuse ;  /* 0x00000005ff007819 */ /* 0x101fe4000001160a */
[----:B------:R-:W-:-:S03]  /*0060*/  SHF.R.U32.HI R13, RZ, 0x7, R10 ;  /* 0x00000007ff0d7819 */ /* 0x000fc6000001160a */
[----:B------:R-:W0:Y:S04]  /*0070*/  SHFL.IDX PT, R3, R0, RZ, 0x1f ;  /* 0x00001fff00037589 */ /* 0x000e2800000e0000 */
[----:B------:R-:W2:Y:S01]  /*0080*/  SHFL.IDX PT, R13, R13, RZ, 0x1f ;  /* 0x00001fff0d0d7589 */ /* 0x000ea200000e0000 */
[----:B0-----:R-:W-:-:S13]  /*0090*/  ISETP.NE.OR P0, PT, R3, RZ, !P0 ;  /* 0x000000ff0300720c */ /* 0x001fda0004705670 */
[----:B-12---:R-:W-:Y:S05]  /*00a0*/  @P0 BRA `(.L_x_1) ;  /* 0x0000000000200947 */ /* 0x006fea0003800000 */
[----:B------:R-:W-:Y:S02]  /*00b0*/  ULDC.64 UR4, c[0x0][0x198] ;  /* 0x0000660000047ab9 */ /* 0x000fe40000000a00 */
[----:B------:R-:W-:Y:S02]  /*00c0*/  UIADD3 UR6, UP0, UR4, 0xf0, URZ ;  /* 0x000000f004067890 */ /* 0x000fe4000ff1e03f */
[----:B------:R-:W-:Y:S02]  /*00d0*/  UIADD3 UR4, UP1, UR4, 0x1f0, URZ ;  /* 0x000001f004047890 */ /* 0x000fe4000ff3e03f */
[----:B------:R-:W-:Y:S02]  /*00e0*/  UIADD3.X UR7, URZ, UR5, URZ, UP0, !UPT ;  /* 0x000000053f077290 */ /* 0x000fe400087fe43f */
[----:B------:R-:W-:-:S07]  /*00f0*/  UIADD3.X UR5, URZ, UR5, URZ, UP1, !UPT ;  /* 0x000000053f057290 */ /* 0x000fce0008ffe43f */
[----:B------:R0:W-:Y:S02]  /*0100*/  UTMACCTL.PF [UR6] ;  /* 0x00000000060079b9 */ /* 0x0001e40008040000 */
[----:B------:R0:W-:Y:S02]  /*0110*/  UTMACCTL.PF [UR4] ;  /* 0x00000000040079b9 */ /* 0x0001e40008040000 */
[----:B0-----:R-:W-:Y:S01]  /*0120*/  NOP ;  /* 0x0000000000007918 */ /* 0x001fe20000000000 */
.L_x_1:
[----:B------:R-:W-:Y:S05]  /*0130*/  BSYNC B0 ;  /* 0x0000000000007941 */ /* 0x000fea0003800000 */
.L_x_0:
[----:B------:R-:W0:Y:S01]  /*0140*/  SHFL.IDX PT, R0, R0, RZ, 0x1f ;  /* 0x00001fff00007589 */ /* 0x000e2200000e0000 */
[----:B------:R-:W-:Y:S02]  /*0150*/  SHF.R.S32.HI R5, RZ, 0x1f, R10 ;  /* 0x0000001fff057819 */ /* 0x000fe4000001140a */
[----:B------:R-:W-:Y:S01]  /*0160*/  I2FP.F32.U32 R4, R7 ;  /* 0x0000000700047245 */ /* 0x000fe20000201000 */
[----:B------:R-:W1:Y:S01]  /*0170*/  S2R R11, SR_CTAID.Y ;  /* 0x00000000000b7919 */ /* 0x000e620000002600 */
[----:B------:R-:W-:-:S04]  /*0180*/  LEA.HI R5, R5, R10, RZ, 0x7 ;  /* 0x0000000a05057211 */ /* 0x000fc800078f38ff */
[----:B------:R-:W-:-:S05]  /*0190*/  LOP3.LUT R5, R5, 0xffffff80, RZ, 0xc0, !PT ;  /* 0xffffff8005057812 */ /* 0x000fca00078ec0ff */
[----:B------:R-:W-:-:S05]  /*01a0*/  IMAD.IADD R12, R10, 0x1, -R5 ;  /* 0x000000010a0c7824 */ /* 0x000fca00078e0a05 */
[----:B------:R-:W-:-:S04]  /*01b0*/  SHF.R.S32.HI R5, RZ, 0x1f, R12 ;  /* 0x0000001fff057819 */ /* 0x000fc8000001140c */
[----:B------:R-:W-:Y:S02]  /*01c0*/  LEA.HI R5, R5, R12, RZ, 0x3 ;  /* 0x0000000c05057211 */ /* 0x000fe400078f18ff */
[----:B0-----:R-:W-:Y:S02]  /*01d0*/  ISETP.NE.AND P0, PT, R0, RZ, PT ;  /* 0x000000ff0000720c */ /* 0x001fe40003f05270 */
[--C-:B------:R-:W-:Y:S02]  /*01e0*/  SHF.R.S32.HI R2, RZ, 0x3, R5.reuse ;  /* 0x00000003ff027819 */ /* 0x100fe40000011405 */
[----:B------:R-:W-:Y:S02]  /*01f0*/  SHF.R.S32.HI R5, RZ, 0x1f, R5 ;  /* 0x0000001fff057819 */ /* 0x000fe40000011405 */
[----:B------:R-:W-:-:S07]  /*0200*/  SHF.R.S32.HI R9, RZ, 0x1f, R0 ;  /* 0x0000001fff097819 */ /* 0x000fce0000011400 */
[----:B-1----:R-:W-:Y:S05]  /*0210*/  @P0 BRA `(.L_x_2) ;  /* 0x0000000000d40947 */ /* 0x002fea0003800000 */
[----:B------:R-:W-:Y:S01]  /*0220*/  ELECT P0, URZ, PT ;  /* 0x00000000003f782f */ /* 0x000fe20003800000 */
[----:B------:R-:W-:-:S12]  /*0230*/  BSSY B0, `(.L_x_2) ;  /* 0x0000033000007945 */ /* 0x000fd80003800000 */
[----:B------:R-:W-:Y:S05]  /*0240*/  @!P0 BRA `(.L_x_3) ;  /* 0x0000000000c48947 */ /* 0x000fea0003800000 */
[----:B------:R-:W0:Y:S01]  /*0250*/  S2UR UR8, SR_CgaCtaId ;  /* 0x00000000000879c3 */ /* 0x000e220000008800 */
[----:B------:R-:W-:Y:S01]  /*0260*/  UMOV UR4, 0x400 ;  /* 0x0000040000047882 */ /* 0x000fe20000000000 */
[----:B------:R-:W-:Y:S01]  /*0270*/  UMOV UR5, 0x1 ;  /* 0x0000000100057882 */ /* 0x000fe20000000000 */
[----:B------:R-:W-:Y:S02]  /*0280*/  UMOV UR6, 0x2 ;  /* 0x0000000200067882 */ /* 0x000fe40000000000 */
[----:B------:R-:W-:-:S04]  /*0290*/  UIADD3 UR6, -UR6, 0x100000, URZ ;  /* 0x0010000006067890 */ /* 0x000fc8000fffe13f */
[----:B------:R-:W-:Y:S02]  /*02a0*/  USHF.L.U32 UR7, UR6, 0xb, URZ ;  /* 0x0000000b06077899 */ /* 0x000fe4000800063f */
[----:B------:R-:W-:Y:S02]  /*02b0*/  USHF.L.U32 UR6, UR6, 0x1, URZ ;  /* 0x0000000106067899 */ /* 0x000fe4000800063f */
[----:B0-----:R-:W-:Y:S02]  /*02c0*/  ULEA UR8, UR8, UR4, 0x18 ;  /* 0x0000000408087291 */ /* 0x001fe4000f8ec03f */
[----:B------:R-:W-:-:S04]  /*02d0*/  UIADD3 UR4, -UR5, 0x100000, URZ ;  /* 0x0010000005047890 */ /* 0x000fc8000fffe13f */
[----:B------:R-:W-:Y:S02]  /*02e0*/  USHF.L.U32 UR5, UR4, 0xb, URZ ;  /* 0x0000000b04057899 */ /* 0x000fe4000800063f */
[----:B------:R-:W-:Y:S01]  /*02f0*/  USHF.L.U32 UR4, UR4, 0x1, URZ ;  /* 0x0000000104047899 */ /* 0x000fe2000800063f */
[----:B------:R-:W0:Y:S11]  /*0300*/  FENCE.VIEW.ASYNC.S ;  /* 0x00000000000073c6 */ /* 0x000e360000000000 */
[----:B0-----:R0:W1:Y:S01]  /*0310*/  SYNCS.EXCH.64 URZ, [UR8+0x36000], UR4 ;  /* 0x03600004083f75b2 */ /* 0x0010620008000100 */
[----:B------:R0:W2:Y:S01]  /*0320*/  SYNCS.EXCH.64 URZ, [UR8+0x36090], UR6 ;  /* 0x03609006083f75b2 */ /* 0x0000a20008000100 */
[----:B------:R0:W3:Y:S01]  /*0330*/  SYNCS.EXCH.64 URZ, [UR8+0x36008], UR4 ;  /* 0x03600804083f75b2 */ /* 0x0000e20008000100 */
[----:B------:R0:W4:Y:S01]  /*0340*/  SYNCS.EXCH.64 URZ, [UR8+0x36098], UR6 ;  /* 0x03609806083f75b2 */ /* 0x0001220008000100 */
[----:B------:R0:W0:Y:S01]  /*0350*/  SYNCS.EXCH.64 URZ, [UR8+0x36010], UR4 ;  /* 0x03601004083f75b2 */ /* 0x0000220008000100 */
        /* <DEDUP_REMOVED lines=31> */
[----:B-1234-:R-:W-:Y:S01]  /*0550*/  NOP ;  /* 0x0000000000007918 */ /* 0x01efe20000000000 */
.L_x_3:
[----:B0-----:R-:W-:Y:S05]  /*0560*/  BSYNC B0 ;  /* 0x0000000000007941 */ /* 0x001fea0003800000 */
.L_x_2:
[----:B------:R-:W-:Y:S01]  /*0570*/  ULDC UR4, c[0x0][0x150] ;  /* 0x0000540000047ab9 */ /* 0x000fe20000000800 */
[----:B------:R-:W-:Y:S01]  /*0580*/  LEA.HI R5, R5, R2, RZ, 0x2 ;  /* 0x0000000205057211 */ /* 0x000fe200078f10ff */
[----:B------:R-:W-:Y:S01]  /*0590*/  FMUL R4, R4, UR4 ;  /* 0x0000000404047c20 */ /* 0x000fe20008400000 */
[----:B------:R-:W-:Y:S01]  /*05a0*/  LEA.HI R9, R9, R0, RZ, 0x2 ;  /* 0x0000000009097211 */ /* 0x000fe200078f10ff */
[----:B------:R-:W-:Y:S01]  /*05b0*/  ULDC UR4, c[0x0][0x154] ;  /* 0x0000550000047ab9 */ /* 0x000fe20000000800 */
[----:B------:R-:W-:Y:S01]  /*05c0*/  LOP3.LUT R5, R5, 0xfffffffc, RZ, 0xc0, !PT ;  /* 0xfffffffc05057812 */ /* 0x000fe200078ec0ff */
[----:B------:R-:W0:Y:S01]  /*05d0*/  LDC R8, c[0x0][0x140] ;  /* 0x00005000ff087b82 */ /* 0x000e220000000800 */
[----:B------:R-:W-:Y:S01]  /*05e0*/  LOP3.LUT R9, R9, 0x3ffffffc, RZ, 0xc0, !PT ;  /* 0x3ffffffc09097812 */ /* 0x000fe200078ec0ff */
[----:B------:R-:W1:Y:S01]  /*05f0*/  F2I.U32.TRUNC.NTZ R4, R4 ;  /* 0x0000000400047305 */ /* 0x000e62000020f000 */
[----:B------:R-:W-:Y:S01]  /*0600*/  LOP3.LUT P0, RZ, R12, 0x7, RZ, 0xc0, !PT ;  /* 0x000000070cff7812 */ /* 0x000fe2000780c0ff */
[----:B------:R-:W-:Y:S01]  /*0610*/  IMAD.IADD R5, R2, 0x1, -R5 ;  /* 0x0000000102057824 */ /* 0x000fe200078e0a05 */
[----:B------:R-:W-:Y:S01]  /*0620*/  I2FP.F32.U32 R2, R11 ;  /* 0x0000000b00027245 */ /* 0x000fe20000201000 */
[----:B------:R-:W-:Y:S01]  /*0630*/  IMAD.IADD R0, R0, 0x1, -R9 ;  /* 0x0000000100007824 */ /* 0x000fe200078e0a09 */
[----:B------:R-:W-:Y:S01]  /*0640*/  ISETP.NE.AND P3, PT, R13, 0x1, PT ;  /* 0x000000010d00780c */ /* 0x000fe20003f65270 */
[----:B------:R-:W-:Y:S01]  /*0650*/  NOP ;  /* 0x0000000000007918 */ /* 0x000fe20000000000 */
[----:B------:R-:W-:Y:S01]  /*0660*/  NOP ;  /* 0x0000000000007918 */ /* 0x000fe20000000000 */
[----:B------:R-:W-:-:S02]  /*0670*/  IMAD R5, R0, 0x4, R5 ;  /* 0x0000000400057824 */ /* 0x000fc400078e0205 */
[----:B------:R-:W-:Y:S01]  /*0680*/  FMUL R6, R2, UR4 ;  /* 0x0000000402067c20 */ /* 0x000fe20008400000 */
[----:B------:R-:W-:Y:S02]  /*0690*/  ULDC UR4, c[0x0][0x144] ;  /* 0x0000510000047ab9 */ /* 0x000fe40000000800 */
[C---:B------:R-:W-:Y:S01]  /*06a0*/  LEA.HI R0, R5.reuse, R5, RZ, 0x1 ;  /* 0x0000000505007211 */ /* 0x040fe200078f08ff */
[----:B-1----:R-:W-:Y:S02]  /*06b0*/  IMAD.MOV R2, RZ, RZ, -R4 ;  /* 0x000000ffff027224 */ /* 0x002fe400078e0a04 */
[----:B------:R-:W1:Y:S01]  /*06c0*/  F2I.U32.TRUNC.NTZ R6, R6 ;  /* 0x0000000600067305 */ /* 0x000e62000020f000 */
[----:B------:R-:W-:Y:S01]  /*06d0*/  LOP3.LUT R0, R0, 0xfffffffe, RZ, 0xc0, !PT ;  /* 0xfffffffe00007812 */ /* 0x000fe200078ec0ff */
[----:B------:R-:W-:Y:S01]  /*06e0*/  IMAD R9, R2, UR4, R7 ;  /* 0x0000000402097c24 */ /* 0x000fe2000f8e0207 */
[----:B------:R-:W-:Y:S01]  /*06f0*/  ULDC UR4, c[0x0][0x148] ;  /* 0x0000520000047ab9 */ /* 0x000fe20000000800 */
[C---:B------:R-:W-:Y:S01]  /*0700*/  IMAD.SHL.U32 R2, R5.reuse, 0x4, RZ ;  /* 0x0000000405027824 */ /* 0x040fe200078e00ff */
[----:B0-----:R-:W-:Y:S01]  /*0710*/  ISETP.EQ.U32.AND P1, PT, R8, 0x1, PT ;  /* 0x000000010800780c */ /* 0x001fe20003f22070 */
[----:B------:R-:W-:-:S03]  /*0720*/  IMAD.IADD R0, R5, 0x1, -R0 ;  /* 0x0000000105007824 */ /* 0x000fc600078e0a00 */
[----:B------:R-:W-:Y:S02]  /*0730*/  LOP3.LUT R2, R5, 0xc, R2, 0x78, !PT ;  /* 0x0000000c05027812 */ /* 0x000fe400078e7802 */
[----:B------:R-:W-:Y:S02]  /*0740*/  ISETP.NE.AND P4, PT, R0, R9, PT ;  /* 0x000000090000720c */ /* 0x000fe40003f85270 */
[----:B------:R-:W-:Y:S01]  /*0750*/  SHF.R.S32.HI R0, RZ, 0x1f, R3 ;  /* 0x0000001fff007819 */ /* 0x000fe20000011403 */
[----:B-1----:R-:W-:Y:S01]  /*0760*/  IMAD.MOV R14, RZ, RZ, -R6 ;  /* 0x000000ffff0e7224 */ /* 0x002fe200078e0a06 */
[----:B------:R-:W-:Y:S01]  /*0770*/  ISETP.LT.U32.AND P0, PT, R2, 0x2, !P0 ;  /* 0x000000020200780c */ /* 0x000fe20004701070 */
[----:B------:R-:W-:Y:S01]  /*0780*/  IMAD.MOV.U32 R6, RZ, RZ, 0x1 ;  /* 0x00000001ff067424 */ /* 0x000fe200078e00ff */
[----:B------:R-:W-:Y:S01]  /*0790*/  LEA.HI R0, R0, R3, RZ, 0x2 ;  /* 0x0000000300007211 */ /* 0x000fe200078f10ff */
[----:B------:R-:W-:-:S03]  /*07a0*/  IMAD R5, R14, UR4, R11 ;  /* 0x000000040e057c24 */ /* 0x000fc6000f8e020b */
[----:B------:R-:W-:-:S03]  /*07b0*/  LOP3.LUT R0, R0, 0xfffffffc, RZ, 0xc0, !PT ;  /* 0xfffffffc00007812 */ /* 0x000fc600078ec0ff */
[----:B------:R-:W-:Y:S02]  /*07c0*/  @P4 LEA.HI R4, R2, R2, RZ, 0x1 ;  /* 0x0000000202044211 */ /* 0x000fe400078f08ff */
[----:B------:R-:W-:Y:S02]  /*07d0*/  IMAD.IADD R14, R3, 0x1, -R0 ;  /* 0x00000001030e7824 */ /* 0x000fe400078e0a00 */
[----:B------:R-:W-:-:S03]  /*07e0*/  @P4 SHF.R.S32.HI R4, RZ, 0x1, R4 ;  /* 0x00000001ff044819 */ /* 0x000fc60000011404 */
[----:B------:R-:W-:Y:S02]  /*07f0*/  LOP3.LUT P2, RZ, R13, R14, RZ, 0xfc, !PT ;  /* 0x0000000e0dff7212 */ /* 0x000fe4000784fcff */
[----:B------:R-:W-:Y:S02]  /*0800*/  @P4 ISETP.NE.AND P5, PT, R4, R5, PT ;  /* 0x000000050400420c */ /* 0x000fe40003fa5270 */
[----:B------:R-:W-:Y:S02]  /*0810*/  SEL R3, RZ, 0x1, P2 ;  /* 0x00000001ff037807 */ /* 0x000fe40001000000 */
[----:B------:R-:W-:Y:S02]  /*0820*/  SEL R5, RZ, 0x1, !P0 ;  /* 0x00000001ff057807 */ /* 0x000fe40004000000 */
[----:B------:R-:W-:Y:S02]  /*0830*/  @P4 SEL R6, RZ, 0x1, P5 ;  /* 0x00000001ff064807 */ /* 0x000fe40002800000 */
[----:B------:R-:W-:-:S02]  /*0840*/  SEL R3, R3, 0x2, P3 ;  /* 0x0000000203037807 */ /* 0x000fc40001800000 */
[----:B------:R-:W-:Y:S01]  /*0850*/  LOP3.LUT R6, R6, R5, RZ, 0xc0, !PT ;  /* 0x0000000506067212 */ /* 0x000fe200078ec0ff */
[----:B------:R-:W-:Y:S06]  /*0860*/  @!P1 BRA `(.L_x_4) ;  /* 0x0000000000089947 */ /* 0x000fec0003800000 */
[----:B------:R-:W-:Y:S01]  /*0870*/  UCGABAR_ARV ;  /* 0x00000000000079c7 */ /* 0x000fe20008000000 */
[----:B------:R-:W-:Y:S05]  /*0880*/  BRA `(.L_x_5) ;  /* 0x0000000000047947 */ /* 0x000fea0003800000 */
.L_x_4:
[----:B------:R-:W-:Y:S01]  /*0890*/  NOP ;  /* 0x0000000000007918 */ /* 0x000fe20000000000 */
.L_x_5:
[----:B------:R-:W-:Y:S01]  /*08a0*/  ULDC.64 UR4, c[0x0][0x618] ;  /* 0x0001860000047ab9 */ /* 0x000fe20000000a00 */
[----:B------:R-:W-:Y:S01]  /*08b0*/  ULDC.64 UR12, c[0x0][0x208] ;  /* 0x00008200000c7ab9 */ /* 0x000fe20000000a00 */
[----:B------:R-:W-:-:S04]  /*08c0*/  ISETP.NE.U32.AND P0, PT, RZ, UR4, PT ;  /* 0x00000004ff007c0c */ /* 0x000fc8000bf05070 */
[----:B------:R-:W-:-:S13]  /*08d0*/  ISETP.NE.AND.EX P0, PT, RZ, UR5, PT, P0 ;  /* 0x00000005ff007c0c */ /* 0x000fda000bf05300 */
[----:B------:R-:W-:Y:S05]  /*08e0*/  @!P0 BRA `(.L_x_6) ;  /* 0x00000000001c8947 */ /* 0x000fea0003800000 */
[----:B------:R-:W0:Y:S02]  /*08f0*/  LDC.64 R4, c[0x0][0x618] ;  /* 0x00018600ff047b82 */ /* 0x000e240000000a00 */
[----:B0-----:R-:W2:Y:S02]  /*0900*/  LDG.E.64 R4, desc[UR12][R4.64] ;  /* 0x0000000c04047981 */ /* 0x001ea4000c1e1b00 */
[----:B--2---:R-:W-:-:S04]  /*0910*/  ISETP.NE.U32.AND P0, PT, R4, RZ, PT ;  /* 0x000000ff0400720c */ /* 0x004fc80003f05070 */
[----:B------:R-:W-:-:S13]  /*0920*/  ISETP.NE.AND.EX P0, PT, R5, RZ, PT, P0 ;  /* 0x000000ff0500720c */ /* 0x000fda0003f05300 */
[----:B------:R-:W-:Y:S05]  /*0930*/  @!P0 BRA `(.L_x_6) ;  /* 0x0000000000088947 */ /* 0x000fea0003800000 */
[----:B------:R0:W5:Y:S01]  /*0940*/  LD.E R0, desc[UR12][R4.64] ;  /* 0x0000000c04007980 */ /* 0x000162000c101900 */
[----:B------:R-:W-:Y:S05]  /*0950*/  BRA `(.L_x_7) ;  /* 0x0000000000207947 */ /* 0x000fea0003800000 */
.L_x_6:
[----:B------:R-:W-:Y:S02]  /*0960*/  ULDC.64 UR4, c[0x0][0x608] ;  /* 0x0001820000047ab9 */ /* 0x000fe40000000a00 */
[----:B------:R-:W-:-:S04]  /*0970*/  ISETP.NE.U32.AND P0, PT, RZ, UR4, PT ;  /* 0x00000004ff007c0c */ /* 0x000fc8000bf05070 */
[----:B------:R-:W-:-:S13]  /*0980*/  ISETP.NE.AND.EX P0, PT, RZ, UR5, PT, P0 ;  /* 0x00000005ff007c0c */ /* 0x000fda000bf05300 */
[----:B------:R-:W-:Y:S05]  /*0990*/  @!P0 BRA `(.L_x_8) ;  /* 0x00000000000c8947 */ /* 0x000fea0003800000 */
[----:B------:R-:W0:Y:S02]  /*09a0*/  LDC.64 R4, c[0x0][0x608] ;  /* 0x00018200ff047b82 */ /* 0x000e240000000a00 */
[----:B0-----:R1:W5:Y:S01]  /*09b0*/  LDG.E R0, desc[UR12][R4.64] ;  /* 0x0000000c04007981 */ /* 0x001362000c1e1900 */
[----:B------:R-:W-:Y:S05]  /*09c0*/  BRA `(.L_x_7) ;  /* 0x0000000000047947 */ /* 0x000fea0003800000 */
.L_x_8:
[----:B------:R-:W2:Y:S02]  /*09d0*/  LDC R0, c[0x0][0x600] ;  /* 0x00018000ff007b82 */ /* 0x000ea40000000800 */
.L_x_7:
[----:B------:R-:W-:Y:S02]  /*09e0*/  ULDC.64 UR4, c[0x0][0x620] ;  /* 0x0001880000047ab9 */ /* 0x000fe40000000a00 */
[----:B------:R-:W-:-:S04]  /*09f0*/  ISETP.NE.U32.AND P0, PT, RZ, UR4, PT ;  /* 0x00000004ff007c0c */ /* 0x000fc8000bf05070 */
[----:B------:R-:W-:-:S13]  /*0a00*/  ISETP.NE.AND.EX P0, PT, RZ, UR5, PT, P0 ;  /* 0x00000005ff007c0c */ /* 0x000fda000bf05300 */
[----:B------:R-:W-:Y:S05]  /*0a10*/  @!P0 BRA `(.L_x_9) ;  /* 0x00000000001c8947 */ /* 0x000fea0003800000 */
[----:B01----:R-:W0:Y:S02]  /*0a20*/  LDC.64 R4, c[0x0][0x620] ;  /* 0x00018800ff047b82 */ /* 0x003e240000000a00 */
[----:B0-----:R-:W3:Y:S02]  /*0a30*/  LDG.E.64 R4, desc[UR12][R4.64] ;  /* 0x0000000c04047981 */ /* 0x001ee4000c1e1b00 */
[----:B---3--:R-:W-:-:S04]  /*0a40*/  ISETP.NE.U32.AND P0, PT, R4, RZ, PT ;  /* 0x000000ff0400720c */ /* 0x008fc80003f05070 */
[----:B------:R-:W-:-:S13]  /*0a50*/  ISETP.NE.AND.EX P0, PT, R5, RZ, PT, P0 ;  /* 0x000000ff0500720c */ /* 0x000fda0003f05300 */
[----:B------:R-:W-:Y:S05]  /*0a60*/  @!P0 BRA `(.L_x_9) ;  /* 0x0000000000088947 */ /* 0x000fea0003800000 */
[----:B------:R0:W5:Y:S01]  /*0a70*/  LD.E R4, desc[UR12][R4.64] ;  /* 0x0000000c04047980 */ /* 0x000162000c101900 */
[----:B------:R-:W-:Y:S05]  /*0a80*/  BRA `(.L_x_10) ;  /* 0x0000000000207947 */ /* 0x000fea0003800000 */
.L_x_9:
[----:B------:R-:W-:Y:S02]  /*0a90*/  ULDC.64 UR4, c[0x0][0x610] ;  /* 0x0001840000047ab9 */ /* 0x000fe40000000a00 */
[----:B------:R-:W-:-:S04]  /*0aa0*/  ISETP.NE.U32.AND P0, PT, RZ, UR4, PT ;  /* 0x00000004ff007c0c */ /* 0x000fc8000bf05070 */
[----:B------:R-:W-:-:S13]  /*0ab0*/  ISETP.NE.AND.EX P0, PT, RZ, UR5, PT, P0 ;  /* 0x00000005ff007c0c */ /* 0x000fda000bf05300 */
[----:B------:R-:W-:Y:S05]  /*0ac0*/  @!P0 BRA `(.L_x_11) ;  /* 0x00000000000c8947 */ /* 0x000fea0003800000 */
[----:B01----:R-:W0:Y:S02]  /*0ad0*/  LDC.64 R4, c[0x0][0x610] ;  /* 0x00018400ff047b82 */ /* 0x003e240000000a00 */
[----:B0-----:R1:W5:Y:S01]  /*0ae0*/  LDG.E R4, desc[UR12][R4.64] ;  /* 0x0000000c04047981 */ /* 0x001362000c1e1900 */
[----:B------:R-:W-:Y:S05]  /*0af0*/  BRA `(.L_x_10) ;  /* 0x0000000000047947 */ /* 0x000fea0003800000 */
.L_x_11:
[----:B01----:R-:W3:Y:S02]  /*0b00*/  LDC R4, c[0x0][0x604] ;  /* 0x00018100ff047b82 */ /* 0x003ee40000000800 */
.L_x_10:
[----:B01----:R-:W0:Y:S01]  /*0b10*/  LDC R5, c[0x0][0x4d8] ;  /* 0x00013600ff057b82 */ /* 0x003e220000000800 */
[----:B------:R-:W-:-:S07]  /*0b20*/  IABS R21, R11 ;  /* 0x0000000b00157213 */ /* 0x000fce0000000000 */
[----:B------:R-:W1:Y:S01]  /*0b30*/  LDC R19, c[0x0][0x4dc] ;  /* 0x00013700ff137b82 */ /* 0x000e620000000800 */
[----:B0-----:R-:W-:-:S05]  /*0b40*/  VIADD R5, R5, 0x7f ;  /* 0x0000007f05057836 */ /* 0x001fca0000000000 */
[----:B------:R-:W-:Y:S02]  /*0b50*/  SHF.R.S32.HI R8, RZ, 0x1f, R5 ;  /* 0x0000001fff087819 */ /* 0x000fe40000011405 */
[----:B-1----:R-:W-:Y:S02]  /*0b60*/  IABS R20, R19 ;  /* 0x0000001300147213 */ /* 0x002fe40000000000 */
[----:B------:R-:W-:-:S04]  /*0b70*/  LEA.HI R8, R8, R5, RZ, 0x7 ;  /* 0x0000000508087211 */ /* 0x000fc800078f38ff */
[----:B------:R-:W-:-:S04]  /*0b80*/  SHF.R.S32.HI R16, RZ, 0x7, R8 ;  /* 0x00000007ff107819 */ /* 0x000fc80000011408 */
[----:B------:R-:W-:-:S04]  /*0b90*/  IABS R17, R16 ;  /* 0x0000001000117213 */ /* 0x000fc80000000000 */
[----:B------:R-:W0:Y:S08]  /*0ba0*/  I2F.RP R5, R17 ;  /* 0x0000001100057306 */ /* 0x000e300000209400 */
[----:B0-----:R-:W0:Y:S02]  /*0bb0*/  MUFU.RCP R5, R5 ;  /* 0x0000000500057308 */ /* 0x001e240000001000 */
[----:B0-----:R-:W-:-:S06]  /*0bc0*/  VIADD R8, R5, 0xffffffe ;  /* 0x0ffffffe05087836 */ /* 0x001fcc0000000000 */
[----:B------:R0:W1:Y:S02]  /*0bd0*/  F2I.FTZ.U32.TRUNC.NTZ R9, R8 ;  /* 0x0000000800097305 */ /* 0x000064000021f000 */
[----:B0-----:R-:W-:Y:S02]  /*0be0*/  IMAD.MOV.U32 R8, RZ, RZ, RZ ;  /* 0x000000ffff087224 */ /* 0x001fe400078e00ff */
[----:B-1----:R-:W-:-:S04]  /*0bf0*/  IMAD.MOV R18, RZ, RZ, -R9 ;  /* 0x000000ffff127224 */ /* 0x002fc800078e0a09 */
[----:B------:R-:W-:Y:S01]  /*0c00*/  IMAD R15, R18, R17, RZ ;  /* 0x00000011120f7224 */ /* 0x000fe200078e02ff */
[----:B------:R-:W-:-:S03]  /*0c10*/  IABS R18, R16 ;  /* 0x0000001000127213 */ /* 0x000fc60000000000 */
[----:B------:R-:W-:Y:S02]  /*0c20*/  IMAD.HI.U32 R9, R9, R15, R8 ;  /* 0x0000000f09097227 */ /* 0x000fe400078e0008 */
[----:B------:R-:W0:Y:S02]  /*0c30*/  I2F.RP R15, R20 ;  /* 0x00000014000f7306 */ /* 0x000e240000209400 */
[----:B------:R-:W-:Y:S02]  /*0c40*/  IMAD.MOV.U32 R8, RZ, RZ, R21 ;  /* 0x000000ffff087224 */ /* 0x000fe400078e0015 */
[----:B------:R-:W-:Y:S01]  /*0c50*/  IMAD.MOV R18, RZ, RZ, -R18 ;  /* 0x000000ffff127224 */ /* 0x000fe200078e0a12 */
[----:B------:R-:W1:Y:S01]  /*0c60*/  LDC R21, c[0x0][0x4e0] ;  /* 0x00013800ff157b82 */ /* 0x000e620000000800 */
[----:B------:R-:W-:-:S04]  /*0c70*/  IMAD.HI.U32 R5, R9, R8, RZ ;  /* 0x0000000809057227 */ /* 0x000fc800078e00ff */
[----:B------:R-:W-:-:S05]  /*0c80*/  IMAD R8, R5, R18, R8 ;  /* 0x0000001205087224 */ /* 0x000fca00078e0208 */
[----:B------:R-:W-:Y:S01]  /*0c90*/  ISETP.GT.U32.AND P2, PT, R17, R8, PT ;  /* 0x000000081100720c */ /* 0x000fe20003f44070 */
[----:B0-----:R-:W0:-:S12]  /*0ca0*/  MUFU.RCP R15, R15 ;  /* 0x0000000f000f7308 */ /* 0x001e180000001000 */
[----:B------:R-:W-:Y:S02]  /*0cb0*/  @!P2 IMAD.IADD R8, R8, 0x1, -R17 ;  /* 0x000000010808a824 */ /* 0x000fe400078e0a11 */
[----:B------:R-:W-:Y:S01]  /*0cc0*/  @!P2 VIADD R5, R5, 0x1 ;  /* 0x000000010505a836 */ /* 0x000fe20000000000 */
[----:B------:R-:W-:Y:S01]  /*0cd0*/  ISETP.NE.AND P2, PT, R16, RZ, PT ;  /* 0x000000ff1000720c */ /* 0x000fe20003f45270 */
[----:B0-----:R-:W-:Y:S01]  /*0ce0*/  VIADD R9, R15, 0xffffffe ;  /* 0x0ffffffe0f097836 */ /* 0x001fe20000000000 */
[----:B------:R-:W-:Y:S02]  /*0cf0*/  ISETP.GE.U32.AND P0, PT, R8, R17, PT ;  /* 0x000000110800720c */ /* 0x000fe40003f06070 */
[----:B------:R-:W-:Y:S02]  /*0d00*/  LOP3.LUT R8, R11, R16, RZ, 0x3c, !PT ;  /* 0x000000100b087212 */ /* 0x000fe400078e3cff */
[----:B-1----:R-:W-:Y:S01]  /*0d10*/  IABS R17, R21 ;  /* 0x0000001500117213 */ /* 0x002fe20000000000 */
[----:B------:R-:W0:Y:S01]  /*0d20*/  F2I.FTZ.U32.TRUNC.NTZ R9, R9 ;  /* 0x0000000900097305 */ /* 0x000e22000021f000 */
[----:B------:R-:W-:Y:S01]  /*0d30*/  ISETP.GE.AND P3, PT, R8, RZ, PT ;  /* 0x000000ff0800720c */ /* 0x000fe20003f66270 */
[----:B------:R-:W-:-:S06]  /*0d40*/  IMAD.MOV.U32 R8, RZ, RZ, RZ ;  /* 0x000000ffff087224 */ /* 0x000fcc00078e00ff */
[----:B------:R-:W-:-:S04]  /*0d50*/  @P0 VIADD R5, R5, 0x1 ;  /* 0x0000000105050836 */ /* 0x000fc80000000000 */
[----:B------:R-:W-:Y:S02]  /*0d60*/  IMAD.MOV.U32 R22, RZ, RZ, R5 ;  /* 0x000000ffff167224 */ /* 0x000fe400078e0005 */
[----:B0-----:R-:W-:Y:S02]  /*0d70*/  IMAD.MOV R5, RZ, RZ, -R9 ;  /* 0x000000ffff057224 */ /* 0x001fe400078e0a09 */
[----:B------:R-:W-:Y:S01]  /*0d80*/  @!P3 IMAD.MOV R22, RZ, RZ, -R22 ;  /* 0x000000ffff16b224 */ /* 0x000fe200078e0a16 */
[----:B------:R-:W-:Y:S01]  /*0d90*/  @!P2 LOP3.LUT R22, RZ, R16, RZ, 0x33, !PT ;  /* 0x00000010ff16a212 */ /* 0x000fe200078e33ff */
[----:B------:R-:W-:-:S03]  /*0da0*/  IMAD R5, R5, R20, RZ ;  /* 0x0000001405057224 */ /* 0x000fc600078e02ff */
[----:B------:R-:W-:Y:S01]  /*0db0*/  IABS R15, R22 ;  /* 0x00000016000f7213 */ /* 0x000fe20000000000 */
[----:B------:R-:W-:-:S04]  /*0dc0*/  IMAD.HI.U32 R8, R9, R5, R8 ;  /* 0x0000000509087227 */ /* 0x000fc800078e0008 */
[----:B------:R-:W-:Y:S02]  /*0dd0*/  IMAD.MOV.U32 R5, RZ, RZ, R15 ;  /* 0x000000ffff057224 */ /* 0x000fe400078e000f */
[----:B------:R-:W0:Y:S02]  /*0de0*/  I2F.RP R15, R17 ;  /* 0x00000011000f7306 */ /* 0x000e240000209400 */
[----:B------:R-:W-:-:S04]  /*0df0*/  IMAD.HI.U32 R8, R8, R5, RZ ;  /* 0x0000000508087227 */ /* 0x000fc800078e00ff */
[----:B------:R-:W-:-:S04]  /*0e00*/  IMAD.MOV R9, RZ, RZ, -R8 ;  /* 0x000000ffff097224 */ /* 0x000fc800078e0a08 */
[C---:B------:R-:W-:Y:S01]  /*0e10*/  IMAD R5, R20.reuse, R9, R5 ;  /* 0x0000000914057224 */ /* 0x040fe200078e0205 */
[----:B0-----:R-:W0:Y:S04]  /*0e20*/  MUFU.RCP R15, R15 ;  /* 0x0000000f000f7308 */ /* 0x001e280000001000 */
[----:B------:R-:W-:-:S13]  /*0e30*/  ISETP.GT.U32.AND P2, PT, R20, R5, PT ;  /* 0x000000051400720c */ /* 0x000fda0003f44070 */
[----:B------:R-:W-:Y:S02]  /*0e40*/  @!P2 IMAD.IADD R5, R5, 0x1, -R20 ;  /* 0x000000010505a824 */ /* 0x000fe400078e0a14 */
[----:B------:R-:W-:Y:S01]  /*0e50*/  @!P2 VIADD R8, R8, 0x1 ;  /* 0x000000010808a836 */ /* 0x000fe20000000000 */
[----:B------:R-:W-:Y:S01]  /*0e60*/  ISETP.NE.AND P2, PT, R19, RZ, PT ;  /* 0x000000ff1300720c */ /* 0x000fe20003f45270 */
[----:B0-----:R-:W-:Y:S01]  /*0e70*/  VIADD R9, R15, 0xffffffe ;  /* 0x0ffffffe0f097836 */ /* 0x001fe20000000000 */
[----:B------:R-:W-:Y:S02]  /*0e80*/  ISETP.GE.U32.AND P0, PT, R5, R20, PT ;  /* 0x000000140500720c */ /* 0x000fe40003f06070 */
[----:B------:R-:W-:-:S03]  /*0e90*/  LOP3.LUT R5, R22, R19, RZ, 0x3c, !PT ;  /* 0x0000001316057212 */ /* 0x000fc600078e3cff */
[----:B------:R-:W0:Y:S01]  /*0ea0*/  F2I.FTZ.U32.TRUNC.NTZ R9, R9 ;  /* 0x0000000900097305 */ /* 0x000e22000021f000 */
[----:B------:R-:W-:-:S07]  /*0eb0*/  ISETP.GE.AND P3, PT, R5, RZ, PT ;  /* 0x000000ff0500720c */ /* 0x000fce0003f66270 */
[----:B------:R-:W-:-:S04]  /*0ec0*/  @P0 VIADD R8, R8, 0x1 ;  /* 0x0000000108080836 */ /* 0x000fc80000000000 */
[----:B------:R-:W-:Y:S02]  /*0ed0*/  IMAD.MOV.U32 R24, RZ, RZ, R8 ;  /* 0x000000ffff187224 */ /* 0x000fe400078e0008 */
[----:B0-----:R-:W-:Y:S02]  /*0ee0*/  IMAD.MOV R8, RZ, RZ, -R9 ;  /* 0x000000ffff087224 */ /* 0x001fe400078e0a09 */
[----:B------:R-:W-:Y:S01]  /*0ef0*/  @!P3 IMAD.MOV R24, RZ, RZ, -R24 ;  /* 0x000000ffff18b224 */ /* 0x000fe200078e0a18 */
[----:B------:R-:W-:Y:S01]  /*0f00*/  @!P2 LOP3.LUT R24, RZ, R19, RZ, 0x33, !PT ;  /* 0x00000013ff18a212 */ /* 0x000fe200078e33ff */
[----:B------:R-:W-:Y:S02]  /*0f10*/  IMAD R5, R8, R17, RZ ;  /* 0x0000001108057224 */ /* 0x000fe400078e02ff */
[----:B------:R-:W-:Y:S01]  /*0f20*/  IMAD.MOV.U32 R8, RZ, RZ, RZ ;  /* 0x000000ffff087224 */ /* 0x000fe200078e00ff */
[----:B------:R-:W-:Y:S01]  /*0f30*/  IABS R15, R24 ;  /* 0x00000018000f7213 */ /* 0x000fe20000000000 */
[----:B------:R-:W-:-:S02]  /*0f40*/  IMAD.MOV R18, RZ, RZ, -R24 ;  /* 0x000000ffff127224 */ /* 0x000fc400078e0a18 */
[----:B------:R-:W-:-:S04]  /*0f50*/  IMAD.HI.U32 R8, R9, R5, R8 ;  /* 0x0000000509087227 */ /* 0x000fc800078e0008 */
[----:B------:R-:W-:-:S04]  /*0f60*/  IMAD.MOV.U32 R9, RZ, RZ, R15 ;  /* 0x000000ffff097224 */ /* 0x000fc800078e000f */
[----:B------:R-:W-:-:S04]  /*0f70*/  IMAD.HI.U32 R5, R8, R9, RZ ;  /* 0x0000000908057227 */ /* 0x000fc800078e00ff */
[----:B------:R-:W-:-:S04]  /*0f80*/  IMAD.MOV R8, RZ, RZ, -R5 ;  /* 0x000000ffff087224 */ /* 0x000fc800078e0a05 */
[----:B------:R-:W-:Y:S02]  /*0f90*/  IMAD R8, R17, R8, R9 ;  /* 0x0000000811087224 */ /* 0x000fe400078e0209 */
[----:B------:R-:W-:-:S03]  /*0fa0*/  IMAD R9, R19, R18, R22 ;  /* 0x0000001213097224 */ /* 0x000fc600078e0216 */
[----:B------:R-:W-:-:S13]  /*0fb0*/  ISETP.GT.U32.AND P2, PT, R17, R8, PT ;  /* 0x000000081100720c */ /* 0x000fda0003f44070 */
[----:B------:R-:W-:Y:S02]  /*0fc0*/  @!P2 IMAD.IADD R8, R8, 0x1, -R17 ;  /* 0x000000010808a824 */ /* 0x000fe400078e0a11 */
[----:B------:R-:W-:Y:S01]  /*0fd0*/  @!P2 VIADD R5, R5, 0x1 ;  /* 0x000000010505a836 */ /* 0x000fe20000000000 */
[----:B------:R-:W-:Y:S02]  /*0fe0*/  ISETP.NE.AND P2, PT, R21, RZ, PT ;  /* 0x000000ff1500720c */ /* 0x000fe40003f45270 */
[----:B------:R-:W-:Y:S02]  /*0ff0*/  ISETP.GE.U32.AND P0, PT, R8, R17, PT ;  /* 0x000000110800720c */ /* 0x000fe40003f06070 */
[----:B------:R-:W-:-:S04]  /*1000*/  LOP3.LUT R8, R24, R21, RZ, 0x3c, !PT ;  /* 0x0000001518087212 */ /* 0x000fc800078e3cff */
[----:B------:R-:W-:Y:S01]  /*1010*/  ISETP.GE.AND P3, PT, R8, RZ, PT ;  /* 0x000000ff0800720c */ /* 0x000fe20003f66270 */
[----:B------:R-:W-:-:S04]  /*1020*/  IMAD.MOV R8, RZ, RZ, -R22 ;  /* 0x000000ffff087224 */ /* 0x000fc800078e0a16 */
[----:B------:R-:W-:Y:S02]  /*1030*/  IMAD R11, R16, R8, R11 ;  /* 0x00000008100b7224 */ /* 0x000fe400078e020b */
[----:B------:R-:W-:-:S06]  /*1040*/  @P0 VIADD R5, R5, 0x1 ;  /* 0x0000000105050836 */ /* 0x000fcc0000000000 */
[----:B------:R-:W-:Y:S01]  /*1050*/  @!P3 IMAD.MOV R5, RZ, RZ, -R5 ;  /* 0x000000ffff05b224 */ /* 0x000fe200078e0a05 */
[----:B------:R-:W-:-:S05]  /*1060*/  @!P2 LOP3.LUT R5, RZ, R21, RZ, 0x33, !PT ;  /* 0x00000015ff05a212 */ /* 0x000fca00078e33ff */
[----:B------:R-:W-:-:S04]  /*1070*/  IMAD.MOV R20, RZ, RZ, -R5 ;  /* 0x000000ffff147224 */ /* 0x000fc800078e0a05 */
[----:B------:R-:W-:Y:S01]  /*1080*/  IMAD R8, R21, R20, R24 ;  /* 0x0000001415087224 */ /* 0x000fe200078e0218 */
[----:B------:R-:W-:Y:S06]  /*1090*/  @!P1 BRA `(.L_x_12) ;  /* 0x00000000000c9947 */ /* 0x000fec0003800000 */
[----:B------:R-:W-:Y:S01]  /*10a0*/  UCGABAR_WAIT ;  /* 0x0000000000007dc7 */ /* 0x000fe20008000000 */
[----:B------:R-:W-:Y:S01]  /*10b0*/  CCTL.IVALL ;  /* 0x00000000ff00798f */ /* 0x000fe20002000000 */
[----:B------:R-:W-:Y:S05]  /*10c0*/  BRA `(.L_x_13) ;  /* 0x0000000000047947 */ /* 0x000fea0003800000 */
.L_x_12:
[----:B------:R-:W-:Y:S06]  /*10d0*/  BAR.SYNC.DEFER_BLOCKING 0x0 ;  /* 0x0000000000007b1d */ /* 0x000fec0000010000 */
.L_x_13:
[----:B------:R-:W-:-:S13]  /*10e0*/  ISETP.NE.AND P0, PT, R13, RZ, PT ;  /* 0x000000ff0d00720c */ /* 0x000fda0003f05270 */
[----:B------:R-:W-:Y:S05]  /*10f0*/  @!P0 BRA `(.L_x_14) ;  /* 0x0000005000dc8947 */ /* 0x000fea0003800000 */
[----:B------:R-:W-:-:S13]  /*1100*/  ISETP.NE.AND P0, PT, R13, 0x1, PT ;  /* 0x000000010d00780c */ /* 0x000fda0003f05270 */
[----:B------:R-:W-:Y:S05]  /*1110*/  @P0 EXIT ;  /* 0x000000000000094d */ /* 0x000fea0003800000 */
[----:B------:R-:W0:Y:S01]  /*1120*/  LDC R10, c[0x0][0x294] ;  /* 0x0000a500ff0a7b82 */ /* 0x000e220000000800 */
[----:B------:R-:W-:Y:S01]  /*1130*/  UMOV UR4, URZ ;  /* 0x0000003f00047c82 */ /* 0x000fe20008000000 */
[----:B------:R-:W-:Y:S02]  /*1140*/  CS2R R86, SRZ ;  /* 0x0000000000567805 */ /* 0x000fe4000001ff00 */
[----:B------:R-:W-:Y:S02]  /*1150*/  CS2R R24, SRZ ;  /* 0x0000000000187805 */ /* 0x000fe4000001ff00 */
[----:B------:R-:W-:Y:S02]  /*1160*/  CS2R R26, SRZ ;  /* 0x00000000001a7805 */ /* 0x000fe4000001ff00 */
[----:B------:R-:W-:Y:S02]  /*1170*/  CS2R R28, SRZ ;  /* 0x00000000001c7805 */ /* 0x000fe4000001ff00 */
[----:B------:R-:W-:-:S02]  /*1180*/  CS2R R30, SRZ ;  /* 0x00000000001e7805 */ /* 0x000fc4000001ff00 */
[----:B------:R-:W-:Y:S02]  /*1190*/  CS2R R32, SRZ ;  /* 0x0000000000207805 */ /* 0x000fe4000001ff00 */
        /* <DEDUP_REMOVED lines=16> */
[----:B0-----:R-:W-:-:S02]  /*12a0*/  ISETP.GE.AND P0, PT, R10, 0x1, PT ;  /* 0x000000010a00780c */ /* 0x001fc40003f06270 */
        /* <DEDUP_REMOVED lines=9> */
[----:B------:R-:W-:Y:S01]  /*1340*/  CS2R R84, SRZ ;  /* 0x0000000000547805 */ /* 0x000fe2000001ff00 */
[----:B------:R-:W-:Y:S06]  /*1350*/  @!P0 BRA `(.L_x_15) ;  /* 0x0000000000748947 */ /* 0x000fec0003800000 */
[----:B------:R-:W-:-:S04]  /*1360*/  LOP3.LUT R7, R3, 0x1, RZ, 0xfc, !PT ;  /* 0x0000000103077812 */ /* 0x000fc800078efcff */
[----:B------:R-:W-:-:S13]  /*1370*/  ISETP.NE.AND P0, PT, R7, 0x3, PT ;  /* 0x000000030700780c */ /* 0x000fda0003f05270 */
[----:B------:R-:W-:Y:S05]  /*1380*/  @!P0 BRA `(.L_x_16) ;  /* 0x0000000000048947 */ /* 0x000fea0003800000 */
[----:B------:R-:W-:Y:S01]  /*1390*/  BPT.TRAP 0x1 ;  /* 0x000000040000795c */ /* 0x000fe20000300000 */
.L_x_16:
[----:B------:R-:W0:Y:S01]  /*13a0*/  S2UR UR5, SR_CgaCtaId ;  /* 0x00000000000579c3 */ /* 0x000e220000008800 */
[----:B------:R-:W-:Y:S01]  /*13b0*/  SHF.L.U32 R7, RZ, 0x1f, RZ ;  /* 0x0000001fff077819 */ /* 0x000fe200000006ff */
[----:B------:R-:W-:Y:S02]  /*13c0*/  UMOV UR4, 0x400 ;  /* 0x0000040000047882 */ /* 0x000fe40000000000 */
[----:B0-----:R-:W-:-:S12]  /*13d0*/  ULEA UR6, UR5, UR4, 0x18 ;  /* 0x0000000405067291 */ /* 0x001fd8000f8ec03f */
.L_x_17:
[----:B0-----:R-:W-:-:S04]  /*13e0*/  IMAD.U32 R12, RZ, RZ, UR6 ;  /* 0x00000006ff0c7e24 */ /* 0x001fc8000f8e00ff */
[----:B------:R0:W1:Y:S03]  /*13f0*/  SYNCS.PHASECHK.TRANS64.TRYWAIT P0, [R12+URZ+0x36000], R7 ;  /* 0x036000070c0075a7 */ /* 0x000066000800017f */
[----:B-1----:R-:W-:Y:S05]  /*1400*/  @!P0 NANOSLEEP.SYNCS 0x989680 ;  /* 0x009896800000895d */ /* 0x002fea0003900000 */
[----:B------:R-:W1:Y:S02]  /*1410*/  @!P0 SYNCS.PHASECHK.TRANS64 P0, [R12+URZ+0x36000], R7 ;  /* 0x036000070c0085a7 */ /* 0x000e64000800007f */
[----:B-1----:R-:W-:Y:S05]  /*1420*/  @!P0 BRA `(.L_x_17) ;  /* 0xfffffffc00ec8947 */ /* 0x002fea000383ffff */
[----:B------:R-:W-:Y:S01]  /*1430*/  UIADD3 UR4, UR6, 0x12000, URZ ;  /* 0x0001200006047890 */ /* 0x000fe2000fffe03f */
[----:B------:R-:W-:Y:S01]  /*1440*/  WARPGROUP.ARRIVE ;  /* 0x00000000000079c5 */ /* 0x000fe20000000000 */
[----:B------:R-:W-:Y:S02]  /*1450*/  UMOV UR7, 0x40000040 ;  /* 0x4000004000077882 */ /* 0x000fe40000000000 */
[----:B------:R-:W-:Y:S02]  /*1460*/  USHF.R.U32.HI UR5, URZ, 0x4, UR4 ;  /* 0x000000043f057899 */ /* 0x000fe40008011604 */
[----:B------:R-:W-:Y:S02]  /*1470*/  USHF.R.U32.HI UR4, URZ, 0x4, UR6 ;  /* 0x000000043f047899 */ /* 0x000fe40008011606 */
[----:B------:R-:W-:Y:S02]  /*1480*/  ULOP3.LUT UR5, UR5, 0x3fff, URZ, 0xc0, !UPT ;  /* 0x00003fff05057892 */ /* 0x000fe4000f8ec03f */
[----:B------:R-:W-:-:S02]  /*1490*/  ULOP3.LUT UR4, UR4, 0x3fff, URZ, 0xc0, !UPT ;  /* 0x00003fff04047892 */ /* 0x000fc4000f8ec03f */
[----:B------:R-:W-:-:S03]  /*14a0*/  ULOP3.LUT UR6, UR5, 0x1000000, URZ, 0xfc, !UPT ;  /* 0x0100000005067892 */ /* 0x000fc6000f8efc3f */
[----:B------:R-:W-:-:S06]  /*14b0*/  UMOV UR5, 0x40000040 ;  /* 0x4000004000057882 */ /* 0x000fcc0000000000 */
[----:B------:R-:W-:Y:S01]  /*14c0*/  HGMMA.64x128x16.F32.BF16 R24, gdesc[UR4].tnspA.tnspB, RZ, !UPT ;  /* 0x61e00000041879f0 */ /* 0x000fe2000c7018ff */
[----:B------:R-:W-:Y:S02]  /*14d0*/  UIADD3 UR4, UR4, 0x80, URZ ;  /* 0x0000008004047890 */ /* 0x000fe4000fffe03f */
[----:B------:R-:W-:Y:S01]  /*14e0*/  UIADD3 UR6, UR6, 0x80, URZ ;  /* 0x0000008006067890 */ /* 0x000fe2000fffe03f */
[----:B------:R-:W-:Y:S01]  /*14f0*/  UMOV UR5, 0x40000040 ;  /* 0x4000004000057882 */ /* 0x000fe20000000000 */
[----:B------:R-:W-:-:S07]  /*1500*/  UMOV UR7, 0x40000040 ;  /* 0x4000004000077882 */ /* 0x000fce0000000000 */
[----:B------:R-:W-:Y:S01]  /*1510*/  HGMMA.64x128x16.F32.BF16 R24, gdesc[UR4].tnspA.tnspB, R24, gsb0 ;  /* 0x61e00000041879f0 */ /* 0x000fe20008001818 */
[----:B------:R-:W-:-:S05]  /*1520*/  UMOV UR4, 0x1 ;  /* 0x0000000100047882 */ /* 0x000fca0000000000 */
.L_x_15:
[----:B0-----:R-:W-:-:S05]  /*1530*/  VIADD R7, R10, 0x1f ;  /* 0x0000001f0a077836 */ /* 0x001fca0000000000 */
[----:B------:R-:W-:-:S04]  /*1540*/  SHF.R.S32.HI R10, RZ, 0x1f, R7 ;  /* 0x0000001fff0a7819 */ /* 0x000fc80000011407 */
[----:B------:R-:W-:-:S04]  /*1550*/  LEA.HI R10, R10, R7, RZ, 0x5 ;  /* 0x000000070a0a7211 */ /* 0x000fc800078f28ff */
[----:B------:R-:W-:-:S04]  /*1560*/  SHF.R.S32.HI R10, RZ, 0x5, R10 ;  /* 0x00000005ff0a7819 */ /* 0x000fc8000001140a */
[----:B------:R-:W-:-:S05]  /*1570*/  VIMNMX R7, R10, 0x1, PT ;  /* 0x000000010a077848 */ /* 0x000fca0003fe0100 */
[----:B------:R-:W-:-:S05]  /*1580*/  IMAD.IADD R7, R10, 0x1, -R7 ;  /* 0x000000010a077824 */ /* 0x000fca00078e0a07 */
[----:B------:R-:W-:-:S13]  /*1590*/  ISETP.GE.AND P0, PT, R7, 0x1, PT ;  /* 0x000000010700780c */ /* 0x000fda0003f06270 */
[----:B------:R-:W-:Y:S05]  /*15a0*/  @!P0 BRA `(.L_x_18) ;  /* 0x0000000000e48947 */ /* 0x000fea0003800000 */
[----:B------:R-:W0:Y:S01]  /*15b0*/  S2UR UR6, SR_CgaCtaId ;  /* 0x00000000000679c3 */ /* 0x000e220000008800 */
[----:B------:R-:W-:Y:S01]  /*15c0*/  UMOV UR5, 0x400 ;  /* 0x0000040000057882 */ /* 0x000fe20000000000 */
[----:B------:R-:W-:Y:S01]  /*15d0*/  LOP3.LUT R15, R3, 0x1, RZ, 0xfc, !PT ;  /* 0x00000001030f7812 */ /* 0x000fe200078efcff */
[----:B------:R-:W-:Y:S01]  /*15e0*/  IMAD.MOV.U32 R14, RZ, RZ, RZ ;  /* 0x000000ffff0e7224 */ /* 0x000fe200078e00ff */
[----:B------:R-:W-:Y:S01]  /*15f0*/  UISETP.NE.U32.AND UP0, UPT, UR4, URZ, UPT ;  /* 0x0000003f0400728c */ /* 0x000fe2000bf05070 */
[----:B------:R-:W-:Y:S01]  /*1600*/  IMAD.MOV.U32 R10, RZ, RZ, RZ ;  /* 0x000000ffff0a7224 */ /* 0x000fe200078e00ff */
[----:B0-----:R-:W-:-:S04]  /*1610*/  ULEA UR5, UR6, UR5, 0x18 ;  /* 0x0000000506057291 */ /* 0x001fc8000f8ec03f */
[----:B------:R-:W-:-:S04]  /*1620*/  UIADD3 UR6, UR5, 0x12000, URZ ;  /* 0x0001200005067890 */ /* 0x000fc8000fffe03f */
[----:B------:R-:W-:Y:S02]  /*1630*/  USHF.R.U32.HI UR7, URZ, 0x4, UR6 ;  /* 0x000000043f077899 */ /* 0x000fe40008011606 */
[----:B------:R-:W-:Y:S02]  /*1640*/  USHF.R.U32.HI UR6, URZ, 0x4, UR5 ;  /* 0x000000043f067899 */ /* 0x000fe40008011605 */
[----:B------:R-:W-:Y:S02]  /*1650*/  ULOP3.LUT UR7, UR7, 0x3fff, URZ, 0xc0, !UPT ;  /* 0x00003fff07077892 */ /* 0x000fe4000f8ec03f */
[----:B------:R-:W-:Y:S02]  /*1660*/  ULOP3.LUT UR6, UR6, 0x3fff, URZ, 0xc0, !UPT ;  /* 0x00003fff06067892 */ /* 0x000fe4000f8ec03f */
[----:B------:R-:W-:-:S12]  /*1670*/  ULOP3.LUT UR7, UR7, 0x1000000, URZ, 0xfc, !UPT ;  /* 0x0100000007077892 */ /* 0x000fd8000f8efc3f */
.L_x_23:
[----:B------:R-:W-:-:S13]  /*1680*/  ISETP.NE.AND P1, PT, R15, 0x3, PT ;  /* 0x000000030f00780c */ /* 0x000fda0003f25270 */
[----:B------:R-:W-:Y:S05]  /*1690*/  @!P1 BRA `(.L_x_19) ;  /* 0x0000000000049947 */ /* 0x000fea0003800000 */
[----:B------:R-:W-:Y:S01]  /*16a0*/  BPT.TRAP 0x1 ;  /* 0x000000040000795c */ /* 0x000fe20000300000 */
.L_x_19:
[----:B------:R-:W-:Y:S01]  /*16b0*/  SHF.L.U32 R12, R14, 0x1f, RZ ;  /* 0x0000001f0e0c7819 */ /* 0x000fe200000006ff */
[----:B------:R-:W-:-:S12]  /*16c0*/  ULEA UR8, UR4, UR5, 0x3 ;  /* 0x0000000504087291 */ /* 0x000fd8000f8e183f */
.L_x_20:
[----:B0-----:R-:W-:-:S04]  /*16d0*/  IMAD.U32 R13, RZ, RZ, UR8 ;  /* 0x00000008ff0d7e24 */ /* 0x001fc8000f8e00ff */
[----:B------:R0:W1:Y:S03]  /*16e0*/  SYNCS.PHASECHK.TRANS64.TRYWAIT P0, [R13+URZ+0x36000], R12 ;  /* 0x0360000c0d0075a7 */ /* 0x000066000800017f */
[----:B-1----:R-:W-:Y:S05]  /*16f0*/  @!P0 NANOSLEEP.SYNCS 0x989680 ;  /* 0x009896800000895d */ /* 0x002fea0003900000 */
[----:B------:R-:W1:Y:S02]  /*1700*/  @!P0 SYNCS.PHASECHK.TRANS64 P0, [R13+URZ+0x36000], R12 ;  /* 0x0360000c0d0085a7 */ /* 0x000e64000800007f */
[----:B-1----:R-:W-:Y:S05]  /*1710*/  @!P0 BRA `(.L_x_20) ;  /* 0xfffffffc00ec8947 */ /* 0x002fea000383ffff */
[----:B------:R-:W-:Y:S01]  /*1720*/  ULEA UR8, UR4, UR6, 0x8 ;  /* 0x0000000604087291 */ /* 0x000fe2000f8e403f */
[----:B------:R-:W-:Y:S01]  /*1730*/  WARPGROUP.ARRIVE ;  /* 0x00000000000079c5 */ /* 0x000fe20000000000 */
[----:B------:R-:W-:Y:S01]  /*1740*/  ULEA UR10, UR4, UR7, 0x9 ;  /* 0x00000007040a7291 */ /* 0x000fe2000f8e483f */
[----:B------:R-:W-:Y:S01]  /*1750*/  UMOV UR9, 0x40000040 ;  /* 0x4000004000097882 */ /* 0x000fe20000000000 */
[----:B------:R-:W-:-:S07]  /*1760*/  UMOV UR11, 0x40000040 ;  /* 0x40000040000b7882 */ /* 0x000fce0000000000 */
[----:B------:R-:W-:Y:S01]  /*1770*/  HGMMA.64x128x16.F32.BF16 R24, gdesc[UR8].tnspA.tnspB, R24, UP0 ;  /* 0x61e00000081879f0 */ /* 0x000fe2000bf01818 */
[----:B------:R-:W-:Y:S02]  /*1780*/  UIADD3 UR8, UR8, 0x80, URZ ;  /* 0x0000008008087890 */ /* 0x000fe4000fffe03f */
[----:B------:R-:W-:Y:S01]  /*1790*/  UIADD3 UR10, UR10, 0x80, URZ ;  /* 0x000000800a0a7890 */ /* 0x000fe2000fffe03f */
[----:B------:R-:W-:Y:S01]  /*17a0*/  UMOV UR9, 0x40000040 ;  /* 0x4000004000097882 */ /* 0x000fe20000000000 */
[----:B------:R-:W-:-:S07]  /*17b0*/  UMOV UR11, 0x40000040 ;  /* 0x40000040000b7882 */ /* 0x000fce0000000000 */
[----:B------:R-:W-:Y:S03]  /*17c0*/  HGMMA.64x128x16.F32.BF16 R24, gdesc[UR8].tnspA.tnspB, R24, gsb0 ;  /* 0x61e00000081879f0 */ /* 0x000fe60008001818 */
[----:B------:R-:W-:Y:S02]  /*17d0*/  WARPGROUP.DEPBAR.LE gsb0, 0x1 ;  /* 0x00008000000079c5 */ /* 0x000fe40000010100 */
[----:B------:R-:W-:Y:S05]  /*17e0*/  @!P1 BRA `(.L_x_21) ;  /* 0x0000000000049947 */ /* 0x000fea0003800000 */
[----:B------:R-:W-:Y:S01]  /*17f0*/  BPT.TRAP 0x1 ;  /* 0x000000040000795c */ /* 0x000fe20000300000 */
.L_x_21:
[----:B------:R-:W-:-:S13]  /*1800*/  ISETP.NE.AND P0, PT, R6, RZ, PT ;  /* 0x000000ff0600720c */ /* 0x000fda0003f05270 */
[----:B0-----:R-:W-:-:S05]  /*1810*/  @P0 LEA R12, R10, UR5, 0x3 ;  /* 0x000000050a0c0c11 */ /* 0x001fca000f8e18ff */
[----:B------:R-:W-:-:S05]  /*1820*/  @P0 VIADD R13, R12, 0x36090 ;  /* 0x000360900c0d0836 */ /* 0x000fca0000000000 */
[----:B------:R-:W-:-:S04]  /*1830*/  @P0 PRMT R13, R2, 0x654, R13 ;  /* 0x00000654020d0816 */ /* 0x000fc8000000000d */
[----:B------:R0:W-:Y:S01]  /*1840*/  @P0 SYNCS.ARRIVE.TRANS64.RED.A1T0 RZ, [R13+URZ], RZ ;  /* 0x000000ff0dff09a7 */ /* 0x0001e2000810043f */
[----:B------:R-:W-:-:S13]  /*1850*/  ISETP.GT.U32.AND P0, PT, R3, 0x1, PT ;  /* 0x000000010300780c */ /* 0x000fda0003f04070 */
[----:B0-----:R-:W-:Y:S05]  /*1860*/  @P0 BRA `(.L_x_22) ;  /* 0x0000000000040947 */ /* 0x001fea0003800000 */
[----:B------:R-:W-:Y:S01]  /*1870*/  BPT.TRAP 0x1 ;  /* 0x000000040000795c */ /* 0x000fe20000300000 */
.L_x_22:
[----:B------:R-:W-:Y:S01]  /*1880*/  UIADD3 UR4, UR4, 0x1, URZ ;  /* 0x0000000104047890 */ /* 0x000fe2000fffe03f */
[C---:B------:R-:W-:Y:S01]  /*1890*/  ISETP.GT.AND P1, PT, R7.reuse, 0x1, PT ;  /* 0x000000010700780c */ /* 0x040fe20003f24270 */
[----:B------:R-:W-:Y:S02]  /*18a0*/  VIADD R10, R10, 0x1 ;  /* 0x000000010a0a7836 */ /* 0x000fe40000000000 */
[----:B------:R-:W-:Y:S01]  /*18b0*/  UISETP.NE.AND UP0, UPT, UR4, 0x12, UPT ;  /* 0x000000120400788c */ /* 0x000fe2000bf05270 */
[----:B------:R-:W-:Y:S02]  /*18c0*/  VIADD R7, R7, 0xffffffff ;  /* 0xffffffff07077836 */ /* 0x000fe40000000000 */
[C---:B------:R-:W-:Y:S01]  /*18d0*/  ISETP.NE.AND P0, PT, R10.reuse, 0x12, PT ;  /* 0x000000120a00780c */ /* 0x040fe20003f05270 */
[----:B------:R-:W-:Y:S02]  /*18e0*/  USEL UR8, URZ, 0x1, UP0 ;  /* 0x000000013f087887 */ /* 0x000fe40008000000 */
[----:B------:R-:W-:Y:S01]  /*18f0*/  USEL UR4, UR4, URZ, UP0 ;  /* 0x0000003f04047287 */ /* 0x000fe20008000000 */
[----:B------:R-:W-:Y:S01]  /*1900*/  SEL R10, R10, RZ, P0 ;  /* 0x000000ff0a0a7207 */ /* 0x000fe20000000000 */
[----:B------:R-:W-:-:S02]  /*1910*/  UPLOP3.LUT UP0, UPT, UPT, UPT, UPT, 0x80, 0x0 ;  /* 0x000000000000789c */ /* 0x000fc40003f0f070 */
[----:B------:R-:W-:Y:S01]  /*1920*/  LOP3.LUT R14, R14, UR8, RZ, 0x3c, !PT ;  /* 0x000000080e0e7c12 */ /* 0x000fe2000f8e3cff */
[----:B------:R-:W-:Y:S08]  /*1930*/  @P1 BRA `(.L_x_23) ;  /* 0xfffffffc00501947 */ /* 0x000ff0000383ffff */
.L_x_18:
[----:B------:R-:W0:Y:S01]  /*1940*/  LDC R7, c[0x0][0x294] ;  /* 0x0000a500ff077b82 */ /* 0x000e220000000800 */
[----:B------:R-:W-:Y:S02]  /*1950*/  WARPGROUP.DEPBAR.LE gsb0, 0x0 ;  /* 0x00008000000079c5 */ /* 0x000fe40000010000 */
[----:B0-----:R-:W-:-:S13]  /*1960*/  ISETP.GE.AND P0, PT, R7, 0x1, PT ;  /* 0x000000010700780c */ /* 0x001fda0003f06270 */
[----:B------:R-:W-:Y:S05]  /*1970*/  @!P0 BRA `(.L_x_24) ;  /* 0x00000000006c8947 */ /* 0x000fea0003800000 */
[----:B------:R-:W-:-:S04]  /*1980*/  LOP3.LUT R10, R3, 0x1, RZ, 0xfc, !PT ;  /* 0x00000001030a7812 */ /* 0x000fc800078efcff */
[----:B------:R-:W-:-:S13]  /*1990*/  ISETP.NE.AND P0, PT, R10, 0x3, PT ;  /* 0x000000030a00780c */ /* 0x000fda0003f05270 */
[----:B------:R-:W-:Y:S05]  /*19a0*/  @!P0 BRA `(.L_x_25) ;  /* 0x0000000000048947 */ /* 0x000fea0003800000 */
[----:B------:R-:W-:Y:S01]  /*19b0*/  BPT.TRAP 0x1 ;  /* 0x000000040000795c */ /* 0x000fe20000300000 */
.L_x_25:
[----:B------:R-:W-:Y:S01]  /*19c0*/  ISETP.NE.AND P0, PT, R6, RZ, PT ;  /* 0x000000ff0600720c */ /* 0x000fe20003f05270 */
[----:B------:R-:W-:Y:S01]  /*19d0*/  BSSY B0, `(.L_x_26) ;  /* 0x0000013000007945 */ /* 0x000fe20003800000 */
[----:B------:R-:W-:-:S11]  /*19e0*/  ISETP.GT.U32.AND P1, PT, R3, 0x1, PT ;  /* 0x000000010300780c */ /* 0x000fd60003f24070 */
[----:B------:R-:W-:Y:S05]  /*19f0*/  @!P0 BRA `(.L_x_27) ;  /* 0x0000000000408947 */ /* 0x000fea0003800000 */
[----:B------:R-:W-:Y:S01]  /*1a00*/  VIADD R7, R7, 0x1f ;  /* 0x0000001f07077836 */ /* 0x000fe20000000000 */
[----:B------:R-:W0:Y:S04]  /*1a10*/  S2R R13, SR_CgaCtaId ;  /* 0x00000000000d7919 */ /* 0x000e280000008800 */
[----:B------:R-:W-:-:S04]  /*1a20*/  SHF.R.S32.HI R6, RZ, 0x1f, R7 ;  /* 0x0000001fff067819 */ /* 0x000fc80000011407 */
[----:B------:R-:W-:-:S04]  /*1a30*/  LEA.HI R6, R6, R7, RZ, 0x5 ;  /* 0x0000000706067211 */ /* 0x000fc800078f28ff */
[----:B------:R-:W-:-:S04]  /*1a40*/  SHF.R.S32.HI R6, RZ, 0x5, R6 ;  /* 0x00000005ff067819 */ /* 0x000fc80000011406 */
[----:B------:R-:W-:-:S05]  /*1a50*/  VIMNMX R3, R6, 0x1, PT ;  /* 0x0000000106037848 */ /* 0x000fca0003fe0100 */
[----:B------:R-:W-:-:S04]  /*1a60*/  IMAD.IADD R10, R6, 0x1, -R3 ;  /* 0x00000001060a7824 */ /* 0x000fc800078e0a03 */
[----:B------:R-:W-:Y:S01]  /*1a70*/  IMAD.WIDE.U32 R6, R10, 0x38e38e39, RZ ;  /* 0x38e38e390a067825 */ /* 0x000fe200078e00ff */
[----:B------:R-:W-:-:S04]  /*1a80*/  MOV R6, 0x400 ;  /* 0x0000040000067802 */ /* 0x000fc80000000f00 */
[----:B------:R-:W-:Y:S02]  /*1a90*/  SHF.R.U32.HI R3, RZ, 0x2, R7 ;  /* 0x00000002ff037819 */ /* 0x000fe40000011607 */
[----:B0-----:R-:W-:-:S03]  /*1aa0*/  LEA R6, R13, R6, 0x18 ;  /* 0x000000060d067211 */ /* 0x001fc600078ec0ff */
[----:B------:R-:W-:-:S04]  /*1ab0*/  IMAD R3, R3, -0x12, R10 ;  /* 0xffffffee03037824 */ /* 0x000fc800078e020a */
[----:B------:R-:W-:-:S04]  /*1ac0*/  IMAD R3, R3, 0x8, R6 ;  /* 0x0000000803037824 */ /* 0x000fc800078e0206 */
[----:B------:R-:W-:-:S05]  /*1ad0*/  VIADD R3, R3, 0x36090 ;  /* 0x0003609003037836 */ /* 0x000fca0000000000 */
[----:B------:R-:W-:-:S04]  /*1ae0*/  PRMT R3, R2, 0x654, R3 ;  /* 0x0000065402037816 */ /* 0x000fc80000000003 */
[----:B------:R0:W-:Y:S03]  /*1af0*/  SYNCS.ARRIVE.TRANS64.RED.A1T0 RZ, [R3+URZ], RZ ;  /* 0x000000ff03ff79a7 */ /* 0x0001e6000810043f */
.L_x_27:
[----:B------:R-:W-:Y:S05]  /*1b00*/  BSYNC B0 ;  /* 0x0000000000007941 */ /* 0x000fea0003800000 */
.L_x_26:
[----:B------:R-:W-:Y:S05]  /*1b10*/  @P1 BRA `(.L_x_24) ;  /* 0x0000000000041947 */ /* 0x000fea0003800000 */
[----:B------:R-:W-:Y:S01]  /*1b20*/  BPT.TRAP 0x1 ;  /* 0x000000040000795c */ /* 0x000fe20000300000 */
.L_x_24:
[----:B------:R-:W0:Y:S01]  /*1b30*/  S2R R2, SR_TID.X ;  /* 0x0000000000027919 */ /* 0x000e220000002100 */
[----:B------:R-:W1:Y:S01]  /*1b40*/  LDC.64 R14, c[0x0][0x280] ;  /* 0x0000a000ff0e7b82 */ /* 0x000e620000000a00 */
[----:B------:R-:W4:Y:S07]  /*1b50*/  S2R R13, SR_CTAID.X ;  /* 0x00000000000d7919 */ /* 0x000f2e0000002500 */
[----:B------:R-:W2:Y:S01]  /*1b60*/  LDC.64 R16, c[0x0][0x658] ;  /* 0x00019600ff107b82 */ /* 0x000ea20000000a00 */
[----:B0-----:R-:W-:-:S04]  /*1b70*/  SHF.R.S32.HI R3, RZ, 0x1f, R2 ;  /* 0x0000001fff037819 */ /* 0x001fc80000011402 */
[----:B------:R-:W-:Y:S01]  /*1b80*/  LEA.HI R3, R3, R2, RZ, 0x7 ;  /* 0x0000000203037211 */ /* 0x000fe200078f38ff */
[----:B----4-:R-:W-:-:S03]  /*1b90*/  IMAD.SHL.U32 R12, R13, 0x40, RZ ;  /* 0x000000400d0c7824 */ /* 0x010fc600078e00ff */
[----:B------:R-:W-:Y:S02]  /*1ba0*/  LOP3.LUT R3, R3, 0xffffff80, RZ, 0xc0, !PT ;  /* 0xffffff8003037812 */ /* 0x000fe400078ec0ff */
[----:B-1----:R-:W-:-:S03]  /*1bb0*/  ISETP.GE.AND P0, PT, R12, R14, PT ;  /* 0x0000000e0c00720c */ /* 0x002fc60003f06270 */
[----:B------:R-:W-:-:S05]  /*1bc0*/  IMAD.IADD R7, R2, 0x1, -R3 ;  /* 0x0000000102077824 */ /* 0x000fca00078e0a03 */
[----:B------:R-:W-:-:S04]  /*1bd0*/  SHF.R.S32.HI R6, RZ, 0x1f, R7 ;  /* 0x0000001fff067819 */ /* 0x000fc80000011407 */
[----:B------:R-:W-:-:S04]  /*1be0*/  LEA.HI R2, R6, R7, RZ, 0x2 ;  /* 0x0000000706027211 */ /* 0x000fc800078f10ff */
[--C-:B------:R-:W-:Y:S02]  /*1bf0*/  SHF.R.S32.HI R18, RZ, 0x2, R2.reuse ;  /* 0x00000002ff127819 */ /* 0x100fe40000011402 */
[----:B------:R-:W-:Y:S02]  /*1c00*/  SHF.R.S32.HI R3, RZ, 0x1f, R2 ;  /* 0x0000001fff037819 */ /* 0x000fe40000011402 */
[----:B------:R-:W-:Y:S02]  /*1c10*/  LOP3.LUT R2, R2, 0xfffffffc, RZ, 0xc0, !PT ;  /* 0xfffffffc02027812 */ /* 0x000fe400078ec0ff */
[----:B------:R-:W-:-:S03]  /*1c20*/  LEA.HI R3, R3, R18, RZ, 0x3 ;  /* 0x0000001203037211 */ /* 0x000fc600078f18ff */
[----:B------:R-:W-:Y:S01]  /*1c30*/  IMAD.IADD R10, R7, 0x1, -R2 ;  /* 0x00000001070a7824 */ /* 0x000fe200078e0a02 */
[----:B------:R-:W-:-:S03]  /*1c40*/  LOP3.LUT R3, R3, 0xfffffff8, RZ, 0xc0, !PT ;  /* 0xfffffff803037812 */ /* 0x000fc600078ec0ff */
[----:B------:R-:W-:Y:S02]  /*1c50*/  IMAD.SHL.U32 R2, R10, 0x2, RZ ;  /* 0x000000020a027824 */ /* 0x000fe400078e00ff */
[----:B------:R-:W-:Y:S01]  /*1c60*/  IMAD.IADD R18, R18, 0x1, -R3 ;  /* 0x0000000112127824 */ /* 0x000fe200078e0a03 */
[----:B------:R-:W-:-:S04]  /*1c70*/  LEA.HI R3, R6, R7, RZ, 0x5 ;  /* 0x0000000706037211 */ /* 0x000fc800078f28ff */
[----:B------:R-:W-:Y:S02]  /*1c80*/  SHF.R.S32.HI R19, RZ, 0x1f, R18 ;  /* 0x0000001fff137819 */ /* 0x000fe40000011412 */
[----:B------:R-:W-:Y:S02]  /*1c90*/  SHF.R.S32.HI R23, RZ, 0x5, R3 ;  /* 0x00000005ff177819 */ /* 0x000fe40000011403 */
[----:B------:R-:W-:-:S03]  /*1ca0*/  SHF.R.S32.HI R3, RZ, 0x1f, R2 ;  /* 0x0000001fff037819 */ /* 0x000fc60000011402 */
[----:B------:R-:W-:-:S04]  /*1cb0*/  IMAD.WIDE R6, R23, 0x10, R18 ;  /* 0x0000001017067825 */ /* 0x000fc800078e0212 */
[----:B------:R-:W-:Y:S01]  /*1cc0*/  IMAD.WIDE R6, R13, 0x40, R6 ;  /* 0x000000400d067825 */ /* 0x000fe200078e0206 */
[----:B--2---:R-:W-:Y:S06]  /*1cd0*/  @P0 EXIT ;  /* 0x000000000000094d */ /* 0x004fec0003800000 */
[----:B------:R-:W-:Y:S01]  /*1ce0*/  ULDC UR4, c[0x0][0x288] ;  /* 0x0000a20000047ab9 */ /* 0x000fe20000000800 */
[----:B------:R-:W-:Y:S01]  /*1cf0*/  IMAD.SHL.U32 R11, R11, 0x80, RZ ;  /* 0x000000800b0b7824 */ /* 0x000fe200078e00ff */
[----:B------:R-:W-:Y:S01]  /*1d00*/  ISETP.GE.AND P0, PT, R9, UR4, PT ;  /* 0x0000000409007c0c */ /* 0x000fe2000bf06270 */
[-C--:B------:R-:W-:Y:S01]  /*1d10*/  IMAD.WIDE.U32 R20, R6, R16.reuse, R2 ;  /* 0x0000001006147225 */ /* 0x080fe200078e0002 */
[----:B------:R-:W-:Y:S01]  /*1d20*/  SHF.R.S32.HI R90, RZ, 0x1f, R9 ;  /* 0x0000001fff5a7819 */ /* 0x000fe20000011409 */
[----:B------:R-:W-:Y:S01]  /*1d30*/  ULDC.64 UR4, c[0x0][0x660] ;  /* 0x0001980000047ab9 */ /* 0x000fe20000000a00 */
[----:B------:R-:W-:Y:S01]  /*1d40*/  ISETP.GE.OR P0, PT, R11, R15, P0 ;  /* 0x0000000f0b00720c */ /* 0x000fe20000706670 */
[----:B------:R-:W-:Y:S01]  /*1d50*/  IMAD R22, R7, R16, RZ ;  /* 0x0000001007167224 */ /* 0x000fe200078e02ff */
[----:B------:R-:W-:Y:S01]  /*1d60*/  SHF.R.S32.HI R13, RZ, 0x1f, R11 ;  /* 0x0000001fff0d7819 */ /* 0x000fe2000001140b */
[----:B------:R-:W-:Y:S01]  /*1d70*/  IMAD R88, R90, UR4, RZ ;  /* 0x000000045a587c24 */ /* 0x000fe2000f8e02ff */
[----:B------:R-:W-:Y:S01]  /*1d80*/  IADD3 R20, P1, R11, R20, RZ ;  /* 0x000000140b147210 */ /* 0x000fe20007f3e0ff */
[----:B------:R-:W-:-:S05]  /*1d90*/  IMAD R22, R6, R17, R22 ;  /* 0x0000001106167224 */ /* 0x000fca00078e0216 */
[----:B------:R-:W-:-:S03]  /*1da0*/  IADD3.X R21, R13, R21, R22, P1, !PT ;  /* 0x000000150d157210 */ /* 0x000fc60000ffe416 */
[----:B------:R-:W-:Y:S05]  /*1db0*/  @P0 EXIT ;  /* 0x000000000000094d */ /* 0x000fea0003800000 */
[----:B------:R-:W-:Y:S01]  /*1dc0*/  ULDC UR6, c[0x0][0x28c] ;  /* 0x0000a30000067ab9 */ /* 0x000fe20000000800 */
[C---:B------:R-:W-:Y:S01]  /*1dd0*/  IMAD R89, R9.reuse, UR5, R88 ;  /* 0x0000000509597c24 */ /* 0x040fe2000f8e0258 */
[----:B------:R-:W-:Y:S01]  /*1de0*/  ISETP.GE.AND P0, PT, R8, UR6, PT ;  /* 0x0000000608007c0c */ /* 0x000fe2000bf06270 */
[----:B------:R-:W-:Y:S01]  /*1df0*/  ULDC UR6, c[0x0][0x290] ;  /* 0x0000a40000067ab9 */ /* 0x000fe20000000800 */
[----:B------:R-:W-:Y:S01]  /*1e00*/  SHF.R.S32.HI R88, RZ, 0x1f, R5 ;  /* 0x0000001fff587819 */ /* 0x000fe20000011405 */
[----:B------:R-:W-:Y:S01]  /*1e10*/  IMAD.WIDE.U32 R20, R9, UR4, R20 ;  /* 0x0000000409147c25 */ /* 0x000fe2000f8e0014 */
[----:B------:R-:W-:Y:S01]  /*1e20*/  ISETP.GE.OR P0, PT, R5, UR6, P0 ;  /* 0x0000000605007c0c */ /* 0x000fe20008706670 */
[----:B------:R-:W-:Y:S02]  /*1e30*/  ULDC.64 UR4, c[0x0][0x670] ;  /* 0x00019c0000047ab9 */ /* 0x000fe40000000a00 */
[----:B------:R-:W-:Y:S02]  /*1e40*/  IMAD.IADD R21, R21, 0x1, R89 ;  /* 0x0000000115157824 */ /* 0x000fe400078e0259 */
[----:B------:R-:W-:-:S02]  /*1e50*/  IMAD R22, R88, UR4, RZ ;  /* 0x0000000458167c24 */ /* 0x000fc4000f8e02ff */
[----:B------:R-:W-:-:S04]  /*1e60*/  IMAD.WIDE.U32 R20, R5, UR4, R20 ;  /* 0x0000000405147c25 */ /* 0x000fc8000f8e0014 */
[----:B------:R-:W-:Y:S01]  /*1e70*/  IMAD R89, R5, UR5, R22 ;  /* 0x0000000505597c24 */ /* 0x000fe2000f8e0216 */
[----:B------:R-:W-:Y:S01]  /*1e80*/  SHF.R.S32.HI R22, RZ, 0x1f, R8 ;  /* 0x0000001fff167819 */ /* 0x000fe20000011408 */
[----:B------:R-:W-:Y:S01]  /*1e90*/  IMAD R23, R23, -0x10, -R12 ;  /* 0xfffffff017177824 */ /* 0x000fe200078e0a0c */
[----:B------:R-:W-:Y:S06]  /*1ea0*/  @P0 EXIT ;  /* 0x000000000000094d */ /* 0x000fec0003800000 */
[----:B------:R-:W-:Y:S01]  /*1eb0*/  ULDC.64 UR4, c[0x0][0x668] ;  /* 0x00019a0000047ab9 */ /* 0x000fe20000000a00 */
[----:B------:R-:W-:Y:S01]  /*1ec0*/  IMAD R10, R10, -0x2, R15 ;  /* 0xfffffffe0a0a7824 */ /* 0x000fe200078e020f */
[----:B---3-5:R-:W-:Y:S01]  /*1ed0*/  FSETP.NEU.AND P1, PT, R4, RZ, PT ;  /* 0x000000ff0400720b */ /* 0x028fe20003f2d000 */
[----:B------:R-:W-:Y:S01]  /*1ee0*/  IMAD R15, R22, UR4, RZ ;  /* 0x00000004160f7c24 */ /* 0x000fe2000f8e02ff */
[----:B------:R-:W-:Y:S01]  /*1ef0*/  IADD3 R12, R23, R14, -R18 ;  /* 0x0000000e170c7210 */ /* 0x000fe20007ffe812 */
[----:B------:R-:W-:Y:S02]  /*1f00*/  IMAD.IADD R21, R21, 0x1, R89 ;  /* 0x0000000115157824 */ /* 0x000fe400078e0259 */
[C---:B------:R-:W-:Y:S02]  /*1f10*/  IMAD R91, R8.reuse, UR5, R15 ;  /* 0x00000005085b7c24 */ /* 0x040fe4000f8e020f */
[----:B------:R-:W-:Y:S01]  /*1f20*/  IMAD.WIDE.U32 R14, R8, UR4, R20 ;  /* 0x00000004080e7c25 */ /* 0x000fe2000f8e0014 */
[----:B------:R-:W-:Y:S01]  /*1f30*/  ULDC.64 UR4, c[0x0][0x640] ;  /* 0x0001900000047ab9 */ /* 0x000fe20000000a00 */
[----:B------:R-:W-:-:S02]  /*1f40*/  SHF.L.U64.HI R20, R16, 0x3, R17 ;  /* 0x0000000310147819 */ /* 0x000fc40000010211 */
[----:B------:R-:W-:Y:S02]  /*1f50*/  IMAD.IADD R10, R10, 0x1, -R11 ;  /* 0x000000010a0a7824 */ /* 0x000fe400078e0a0b */
[----:B------:R-:W-:Y:S02]  /*1f60*/  IMAD R19, R22, UR4, RZ ;  /* 0x0000000416137c24 */ /* 0x000fe4000f8e02ff */
[----:B------:R-:W-:Y:S01]  /*1f70*/  IMAD.SHL.U32 R21, R16, 0x8, RZ ;  /* 0x0000000810157824 */ /* 0x000fe200078e00ff */
[----:B------:R-:W-:Y:S01]  /*1f80*/  ISETP.GT.AND P0, PT, R10, RZ, PT ;  /* 0x000000ff0a00720c */ /* 0x000fe20003f04270 */
[----:B------:R-:W-:Y:S02]  /*1f90*/  IMAD R95, R8, UR5, R19 ;  /* 0x00000005085f7c24 */ /* 0x000fe4000f8e0213 */
[----:B------:R-:W-:Y:S01]  /*1fa0*/  IMAD.IADD R91, R15, 0x1, R91 ;  /* 0x000000010f5b7824 */ /* 0x000fe200078e025b */
[----:B------:R-:W-:Y:S01]  /*1fb0*/  ISETP.GT.AND P2, PT, R12, RZ, P0 ;  /* 0x000000ff0c00720c */ /* 0x000fe20000744270 */
[----:B------:R-:W-:-:S12]  /*1fc0*/  @!P1 BRA `(.L_x_28) ;  /* 0x0000003000889947 */ /* 0x000fd80003800000 */
[----:B------:R-:W-:Y:S01]  /*1fd0*/  IADD3 R16, P1, R11, R2, RZ ;  /* 0x000000020b107210 */ /* 0x000fe20007f3e0ff */
[----:B------:R-:W-:Y:S01]  /*1fe0*/  ULDC.64 UR6, c[0x0][0x638] ;  /* 0x00018e0000067ab9 */ /* 0x000fe20000000a00 */
[----:B------:R-:W-:Y:S01]  /*1ff0*/  ULDC.64 UR8, c[0x0][0x648] ;  /* 0x0001920000087ab9 */ /* 0x000fe20000000a00 */
[----:B------:R-:W-:Y:S01]  /*2000*/  IMAD R18, R90, UR6, RZ ;  /* 0x000000065a127c24 */ /* 0x000fe2000f8e02ff */
[----:B------:R-:W-:Y:S01]  /*2010*/  ULDC.64 UR10, c[0x0][0x630] ;  /* 0x00018c00000a7ab9 */ /* 0x000fe20000000a00 */
[----:B------:R-:W-:Y:S01]  /*2020*/  IMAD.X R17, R13, 0x1, R3, P1 ;  /* 0x000000010d117824 */ /* 0x000fe200008e0603 */
[----:B------:R-:W-:Y:S01]  /*2030*/  ULDC.64 UR14, c[0x0][0x628] ;  /* 0x00018a00000e7ab9 */ /* 0x000fe20000000a00 */
[C---:B------:R-:W-:Y:S02]  /*2040*/  IMAD R15, R9.reuse, UR7, R18 ;  /* 0x00000007090f7c24 */ /* 0x040fe4000f8e0212 */
[----:B------:R-:W-:-:S04]  /*2050*/  IMAD.WIDE.U32 R16, R9, UR6, R16 ;  /* 0x0000000609107c25 */ /* 0x000fc8000f8e0010 */
[----:B------:R-:W-:Y:S02]  /*2060*/  IMAD R90, R88, UR8, RZ ;  /* 0x00000008585a7c24 */ /* 0x000fe4000f8e02ff */
[----:B------:R-:W-:Y:S02]  /*2070*/  IMAD.IADD R17, R17, 0x1, R15 ;  /* 0x0000000111117824 */ /* 0x000fe400078e020f */
[C---:B------:R-:W-:Y:S02]  /*2080*/  IMAD R90, R5.reuse, UR9, R90 ;  /* 0x00000009055a7c24 */ /* 0x040fe4000f8e025a */
[----:B------:R-:W-:-:S04]  /*2090*/  IMAD.WIDE.U32 R16, R5, UR8, R16 ;  /* 0x0000000805107c25 */ /* 0x000fc8000f8e0010 */
[----:B------:R-:W-:Y:S02]  /*20a0*/  IMAD.IADD R17, R17, 0x1, R90 ;  /* 0x0000000111117824 */ /* 0x000fe400078e025a */
[----:B------:R-:W-:Y:S02]  /*20b0*/  IMAD R23, R7, UR10, RZ ;  /* 0x0000000a07177c24 */ /* 0x000fe4000f8e02ff */
[----:B------:R-:W-:-:S04]  /*20c0*/  IMAD.WIDE.U32 R16, R8, UR4, R16 ;  /* 0x0000000408107c25 */ /* 0x000fc8000f8e0010 */
[----:B------:R-:W-:Y:S02]  /*20d0*/  IMAD.IADD R19, R95, 0x1, R17 ;  /* 0x000000015f137824 */ /* 0x000fe400078e0211 */
[----:B------:R-:W-:Y:S02]  /*20e0*/  IMAD.MOV.U32 R18, RZ, RZ, R16 ;  /* 0x000000ffff127224 */ /* 0x000fe400078e0010 */
[C---:B------:R-:W-:Y:S02]  /*20f0*/  IMAD R96, R6.reuse, UR11, R23 ;  /* 0x0000000b06607c24 */ /* 0x040fe4000f8e0217 */
[----:B------:R-:W-:-:S04]  /*2100*/  IMAD.WIDE.U32 R22, R6, UR10, R18 ;  /* 0x0000000a06167c25 */ /* 0x000fc8000f8e0012 */
[----:B------:R-:W-:Y:S01]  /*2110*/  IMAD.IADD R23, R23, 0x1, R96 ;  /* 0x0000000117177824 */ /* 0x000fe200078e0260 */
[----:B------:R-:W-:-:S04]  /*2120*/  LEA R92, P1, R22, UR14, 0x1 ;  /* 0x0000000e165c7c11 */ /* 0x000fc8000f8208ff */
[----:B------:R-:W-:-:S05]  /*2130*/  LEA.HI.X R93, R22, UR15, R23, 0x1, P1 ;  /* 0x0000000f165d7c11 */ /* 0x000fca00088f0c17 */
[----:B------:R0:W2:Y:S01]  /*2140*/  @P2 LDG.E.LTC128B.U16 R97, desc[UR12][R92.64] ;  /* 0x0000000c5c612981 */ /* 0x0000a2000c1e1520 */
[----:B------:R-:W-:Y:S01]  /*2150*/  IMAD.WIDE.U32 R88, R8, UR4, RZ ;  /* 0x0000000408587c25 */ /* 0x000fe2000f8e00ff */
[----:B------:R-:W-:Y:S01]  /*2160*/  ULDC.64 UR4, c[0x0][0x650] ;  /* 0x0001940000047ab9 */ /* 0x000fe20000000a00 */
[----:B------:R-:W-:Y:S01]  /*2170*/  ISETP.GT.AND P1, PT, R10, 0x1, PT ;  /* 0x000000010a00780c */ /* 0x000fe20003f24270 */
[----:B------:R-:W-:Y:S01]  /*2180*/  BSSY B0, `(.L_x_29) ;  /* 0x0000017000007945 */ /* 0x000fe20003800000 */
[----:B------:R-:W-:Y:S02]  /*2190*/  IMAD.IADD R23, R89, 0x1, R95 ;  /* 0x0000000159177824 */ /* 0x000fe400078e025f */
[----:B------:R-:W-:-:S04]  /*21a0*/  IMAD.MOV.U32 R22, RZ, RZ, R88 ;  /* 0x000000ffff167224 */ /* 0x000fc800078e0058 */
[----:B------:R-:W-:-:S04]  /*21b0*/  IMAD.WIDE.U32 R94, R6, UR10, R22 ;  /* 0x0000000a065e7c25 */ /* 0x000fc8000f8e0016 */
[----:B------:R-:W-:Y:S02]  /*21c0*/  IMAD.IADD R95, R96, 0x1, R95 ;  /* 0x00000001605f7824 */ /* 0x000fe400078e025f */
[----:B------:R-:W-:-:S04]  /*21d0*/  IMAD.WIDE.U32 R94, R5, UR8, R94 ;  /* 0x00000008055e7c25 */ /* 0x000fc8000f8e005e */
[----:B------:R-:W-:Y:S02]  /*21e0*/  IMAD.IADD R95, R90, 0x1, R95 ;  /* 0x000000015a5f7824 */ /* 0x000fe400078e025f */
[----:B0-----:R-:W-:-:S04]  /*21f0*/  IMAD.WIDE.U32 R92, R9, UR6, R94 ;  /* 0x00000006095c7c25 */ /* 0x001fc8000f8e005e */
[----:B------:R-:W-:Y:S01]  /*2200*/  IMAD.IADD R95, R15, 0x1, R93 ;  /* 0x000000010f5f7824 */ /* 0x000fe200078e025d */
[----:B------:R-:W-:Y:S02]  /*2210*/  IADD3 R8, P4, P5, R11, R92, R2 ;  /* 0x0000005c0b087210 */ /* 0x000fe40007d9e002 */
[C---:B------:R-:W-:Y:S02]  /*2220*/  LEA R92, P3, R14.reuse, UR4, 0x1 ;  /* 0x000000040e5c7c11 */ /* 0x040fe4000f8608ff */
[----:B------:R-:W-:Y:S02]  /*2230*/  IADD3.X R95, R13, R95, R3, P4, P5 ;  /* 0x0000005f0d5f7210 */ /* 0x000fe400027ea403 */
[----:B------:R-:W-:Y:S02]  /*2240*/  LEA.HI.X R93, R14, UR5, R91, 0x1, P3 ;  /* 0x000000050e5d7c11 */ /* 0x000fe400098f0c5b */
[----:B------:R-:W-:Y:S02]  /*2250*/  ISETP.GT.AND P3, PT, R12, RZ, P1 ;  /* 0x000000ff0c00720c */ /* 0x000fe40000f64270 */
[----:B------:R-:W-:-:S04]  /*2260*/  LEA R94, P4, R8, UR14, 0x1 ;  /* 0x0000000e085e7c11 */ /* 0x000fc8000f8808ff */
[----:B------:R-:W-:Y:S01]  /*2270*/  LEA.HI.X R95, R8, UR15, R95, 0x1, P4 ;  /* 0x0000000f085f7c11 */ /* 0x000fe2000a0f0c5f */
[----:B--2---:R-:W-:-:S04]  /*2280*/  IMAD.U32 R99, R97, 0x10000, RZ ;  /* 0x0001000061637824 */ /* 0x004fc800078e00ff */
[----:B------:R-:W-:-:S04]  /*2290*/  FMUL R99, R99, R4 ;  /* 0x0000000463637220 */ /* 0x000fc80000400000 */
[----:B------:R-:W-:-:S05]  /*22a0*/  FFMA R99, R24, R0, R99 ;  /* 0x0000000018637223 */ /* 0x000fca0000000063 */
[----:B------:R-:W-:-:S05]  /*22b0*/  F2FP.BF16.F32.PACK_AB R99, RZ, R99 ;  /* 0x00000063ff63723e */ /* 0x000fca00000010ff */
[----:B------:R0:W-:Y:S01]  /*22c0*/  @P2 STG.E.U16 desc[UR12][R92.64], R99 ;  /* 0x000000635c002986 */ /* 0x0001e2000c10150c */
[----:B------:R-:W-:Y:S05]  /*22d0*/  @!P3 BRA `(.L_x_30) ;  /* 0x000000000004b947 */ /* 0x000fea0003800000 */
[----:B------:R1:W5:Y:S02]  /*22e0*/  LDG.E.LTC128B.U16 R97, desc[UR12][R94.64+0x2] ;  /* 0x0000020c5e617981 */ /* 0x000364000c1e1520 */
.L_x_30:
[----:B------:R-:W-:Y:S05]  /*22f0*/  BSYNC B0 ;  /* 0x0000000000007941 */ /* 0x000fea0003800000 */
.L_x_29:
[----:B------:R-:W-:Y:S01]  /*2300*/  USHF.L.U32 UR5, UR10, 0x3, URZ ;  /* 0x000000030a057899 */ /* 0x000fe2000800063f */
[----:B-----5:R-:W-:Y:S01]  /*2310*/  IMAD.U32 R7, R97, 0x10000, RZ ;  /* 0x0001000061077824 */ /* 0x020fe200078e00ff */
[----:B------:R-:W-:Y:S01]  /*2320*/  USHF.L.U64.HI UR4, UR10, 0x3, UR11 ;  /* 0x000000030a047899 */ /* 0x000fe2000801020b */
[----:B------:R-:W-:Y:S02]  /*2330*/  ISETP.GT.AND P0, PT, R12, 0x8, P0 ;  /* 0x000000080c00780c */ /* 0x000fe40000704270 */
[----:B------:R-:W-:Y:S01]  /*2340*/  FMUL R8, R7, R4 ;  /* 0x0000000407087220 */ /* 0x000fe20000400000 */
[----:B------:R-:W-:Y:S02]  /*2350*/  IMAD.U32 R98, RZ, RZ, UR5 ;  /* 0x00000005ff627e24 */ /* 0x000fe4000f8e00ff */
[----:B0-----:R-:W-:Y:S02]  /*2360*/  IMAD.U32 R99, RZ, RZ, UR4 ;  /* 0x00000004ff637e24 */ /* 0x001fe4000f8e00ff */
[----:B------:R-:W-:Y:S01]  /*2370*/  FFMA R8, R25, R0, R8 ;  /* 0x0000000019087223 */ /* 0x000fe20000000008 */
[----:B------:R-:W-:-:S04]  /*2380*/  IMAD.WIDE.U32 R6, R6, UR10, R98 ;  /* 0x0000000a06067c25 */ /* 0x000fc8000f8e0062 */
[----:B------:R-:W-:Y:S01]  /*2390*/  F2FP.BF16.F32.PACK_AB R8, RZ, R8 ;  /* 0x00000008ff08723e */ /* 0x000fe200000010ff */
[----:B------:R-:W-:Y:S01]  /*23a0*/  IMAD.IADD R7, R96, 0x1, R7 ;  /* 0x0000000160077824 */ /* 0x000fe200078e0207 */
[----:B------:R-:W-:-:S05]  /*23b0*/  IADD3 R17, P2, R16, R6, RZ ;  /* 0x0000000610117210 */ /* 0x000fca0007f5e0ff */
[----:B------:R-:W-:Y:S01]  /*23c0*/  IMAD.X R18, R7, 0x1, R19, P2 ;  /* 0x0000000107127824 */ /* 0x000fe200010e0613 */
[----:B------:R-:W-:Y:S01]  /*23d0*/  LEA R16, P2, R17, UR14, 0x1 ;  /* 0x0000000e11107c11 */ /* 0x000fe2000f8408ff */
[----:B------:R-:W-:-:S03]  /*23e0*/  @P3 IMAD.MOV.U32 R19, RZ, RZ, R93 ;  /* 0x000000ffff133224 */ /* 0x000fc600078e005d */
[----:B------:R-:W-:Y:S01]  /*23f0*/  LEA.HI.X R17, R17, UR15, R18, 0x1, P2 ;  /* 0x0000000f11117c11 */ /* 0x000fe200090f0c12 */
[----:B------:R-:W-:-:S05]  /*2400*/  @P3 IMAD.MOV.U32 R18, RZ, RZ, R92 ;  /* 0x000000ffff123224 */ /* 0x000fca00078e005c */
[----:B------:R0:W-:Y:S04]  /*2410*/  @P3 STG.E.U16 desc[UR12][R18.64+0x2], R8 ;  /* 0x0000020812003986 */ /* 0x0001e8000c10150c */
[----:B------:R-:W2:Y:S01]  /*2420*/  @P0 LDG.E.LTC128B.U16 R97, desc[UR12][R16.64] ;  /* 0x0000000c10610981 */ /* 0x000ea2000c1e1520 */
[----:B------:R-:W-:Y:S01]  /*2430*/  IADD3 R6, P2, R88, R6, RZ ;  /* 0x0000000658067210 */ /* 0x000fe20007f5e0ff */
[----:B------:R-:W-:Y:S01]  /*2440*/  BSSY B0, `(.L_x_31) ;  /* 0x0000015000007945 */ /* 0x000fe20003800000 */
[----:B------:R-:W-:-:S03]  /*2450*/  ISETP.GT.AND P1, PT, R12, 0x8, P1 ;  /* 0x000000080c00780c */ /* 0x000fc60000f24270 */
[----:B------:R-:W-:Y:S02]  /*2460*/  IMAD.X R7, R7, 0x1, R23, P2 ;  /* 0x0000000107077824 */ /* 0x000fe400010e0617 */
[----:B------:R-:W-:-:S04]  /*2470*/  IMAD.WIDE.U32 R6, R5, UR8, R6 ;  /* 0x0000000805067c25 */ /* 0x000fc8000f8e0006 */
[----:B------:R-:W-:Y:S02]  /*2480*/  IMAD.IADD R7, R90, 0x1, R7 ;  /* 0x000000015a077824 */ /* 0x000fe400078e0207 */
[----:B------:R-:W-:-:S03]  /*2490*/  IMAD.WIDE.U32 R6, R9, UR6, R6 ;  /* 0x0000000609067c25 */ /* 0x000fc6000f8e0006 */
[----:B------:R-:W-:Y:S01]  /*24a0*/  IADD3 R11, P2, P3, R11, R6, R2 ;  /* 0x000000060b0b7210 */ /* 0x000fe20007b5e002 */
[----:B------:R-:W-:Y:S01]  /*24b0*/  IMAD.IADD R2, R15, 0x1, R7 ;  /* 0x000000010f027824 */ /* 0x000fe200078e0207 */
[----:B------:R-:W-:-:S04]  /*24c0*/  SHF.L.U64.HI R7, R21, 0x1, R20 ;  /* 0x0000000115077819 */ /* 0x000fc80000010214 */
[----:B0-----:R-:W-:Y:S02]  /*24d0*/  IADD3.X R8, R13, R2, R3, P2, P3 ;  /* 0x000000020d087210 */ /* 0x001fe400017e6403 */
[----:B------:R-:W-:Y:S02]  /*24e0*/  LEA R6, P2, R21, R92, 0x1 ;  /* 0x0000005c15067211 */ /* 0x000fe400078408ff */
[----:B------:R-:W-:-:S03]  /*24f0*/  LEA R2, P3, R11, UR14, 0x1 ;  /* 0x0000000e0b027c11 */ /* 0x000fc6000f8608ff */
[----:B------:R-:W-:Y:S01]  /*2500*/  IMAD.X R7, R7, 0x1, R93, P2 ;  /* 0x0000000107077824 */ /* 0x000fe200010e065d */
        /* <DEDUP_REMOVED lines=8> */
.L_x_32:
[----:B------:R-:W-:Y:S05]  /*2590*/  BSYNC B0 ;  /* 0x0000000000007941 */ /* 0x000fea0003800000 */
.L_x_31:
[----:B0----5:R-:W-:Y:S01]  /*25a0*/  IMAD.U32 R5, R97, 0x10000, RZ ;  /* 0x0001000061057824 */ /* 0x021fe200078e00ff */
[----:B------:R-:W-:Y:S01]  /*25b0*/  ISETP.GT.AND P0, PT, R10, 0x8, PT ;  /* 0x000000080a00780c */ /* 0x000fe20003f04270 */
[----:B------:R-:W-:Y:S02]  /*25c0*/  BSSY B0, `(.L_x_33) ;  /* 0x0000008000007945 */ /* 0x000fe40003800000 */
[----:B------:R-:W-:Y:S01]  /*25d0*/  FMUL R8, R5, R4 ;  /* 0x0000000405087220 */ /* 0x000fe20000400000 */
[----:B------:R-:W-:-:S03]  /*25e0*/  ISETP.GT.AND P2, PT, R12, RZ, P0 ;  /* 0x000000ff0c00720c */ /* 0x000fc60000744270 */
[----:B------:R-:W-:-:S05]  /*25f0*/  FFMA R8, R27, R0, R8 ;  /* 0x000000001b087223 */ /* 0x000fca0000000008 */
[----:B------:R-:W-:-:S05]  /*2600*/  F2FP.BF16.F32.PACK_AB R8, RZ, R8 ;  /* 0x00000008ff08723e */ /* 0x000fca00000010ff */
[----:B------:R0:W-:Y:S01]  /*2610*/  @P1 STG.E.U16 desc[UR12][R6.64+0x2], R8 ;  /* 0x0000020806001986 */ /* 0x0001e2000c10150c */
[----:B------:R-:W-:Y:S05]  /*2620*/  @!P2 BRA `(.L_x_34) ;  /* 0x000000000004a947 */ /* 0x000fea0003800000 */
[----:B------:R3:W5:Y:S02]  /*2630*/  LDG.E.LTC128B.U16 R97, desc[UR12][R94.64+0x10] ;  /* 0x0000100c5e617981 */ /* 0x000764000c1e1520 */
.L_x_34:
[----:B------:R-:W-:Y:S05]  /*2640*/  BSYNC B0 ;  /* 0x0000000000007941 */ /* 0x000fea0003800000 */
.L_x_33:
[----:B-----5:R-:W-:Y:S01]  /*2650*/  IMAD.U32 R5, R97, 0x10000, RZ ;  /* 0x0001000061057824 */ /* 0x020fe200078e00ff */
[----:B------:R-:W-:Y:S01]  /*2660*/  ISETP.GT.AND P1, PT, R10, 0x9, PT ;  /* 0x000000090a00780c */ /* 0x000fe20003f24270 */
[----:B0-----:R-:W-:Y:S01]  /*2670*/  @P2 IMAD.MOV.U32 R8, RZ, RZ, R92 ;  /* 0x000000ffff082224 */ /* 0x001fe200078e005c */
[----:B------:R-:W-:Y:S01]  /*2680*/  BSSY B0, `(.L_x_35) ;  /* 0x0000009000007945 */ /* 0x000fe20003800000 */
[----:B------:R-:W-:Y:S01]  /*2690*/  FMUL R5, R5, R4 ;  /* 0x0000000405057220 */ /* 0x000fe20000400000 */
[----:B------:R-:W-:Y:S01]  /*26a0*/  @P2 IMAD.MOV.U32 R9, RZ, RZ, R93 ;  /* 0x000000ffff092224 */ /* 0x000fe200078e005d */
[----:B------:R-:W-:Y:S02]  /*26b0*/  ISETP.GT.AND P3, PT, R12, RZ, P1 ;  /* 0x000000ff0c00720c */ /* 0x000fe40000f64270 */
[----:B------:R-:W-:-:S05]  /*26c0*/  FFMA R5, R28, R0, R5 ;  /* 0x000000001c057223 */ /* 0x000fca0000000005 */
[----:B------:R-:W-:-:S05]  /*26d0*/  F2FP.BF16.F32.PACK_AB R5, RZ, R5 ;  /* 0x00000005ff05723e */ /* 0x000fca00000010ff */
[----:B------:R0:W-:Y:S01]  /*26e0*/  @P2 STG.E.U16 desc[UR12][R8.64+0x10], R5 ;  /* 0x0000100508002986 */ /* 0x0001e2000c10150c */
[----:B------:R-:W-:Y:S05]  /*26f0*/  @!P3 BRA `(.L_x_36) ;  /* 0x000000000004b947 */ /* 0x000fea0003800000 */
[----:B------:R4:W5:Y:S02]  /*2700*/  LDG.E.LTC128B.U16 R97, desc[UR12][R94.64+0x12] ;  /* 0x0000120c5e617981 */ /* 0x000964000c1e1520 */
.L_x_36:
[----:B------:R-:W-:Y:S05]  /*2710*/  BSYNC B0 ;  /* 0x0000000000007941 */ /* 0x000fea0003800000 */
.L_x_35:
[----:B0----5:R-:W-:Y:S01]  /*2720*/  IMAD.U32 R5, R97, 0x10000, RZ ;  /* 0x0001000061057824 */ /* 0x021fe200078e00ff */
[----:B------:R-:W-:Y:S01]  /*2730*/  ISETP.GT.AND P0, PT, R12, 0x8, P0 ;  /* 0x000000080c00780c */ /* 0x000fe20000704270 */
[----:B------:R-:W-:Y:S01]  /*2740*/  @P3 IMAD.MOV.U32 R9, RZ, RZ, R93 ;  /* 0x000000ffff093224 */ /* 0x000fe200078e005d */
[----:B------:R-:W-:Y:S01]  /*2750*/  BSSY B0, `(.L_x_37) ;  /* 0x0000009000007945 */ /* 0x000fe20003800000 */
[----:B------:R-:W-:-:S04]  /*2760*/  FMUL R8, R5, R4 ;  /* 0x0000000405087220 */ /* 0x000fc80000400000 */
[----:B------:R-:W-:-:S05]  /*2770*/  FFMA R8, R29, R0, R8 ;  /* 0x000000001d087223 */ /* 0x000fca0000000008 */
[----:B------:R-:W-:-:S04]  /*2780*/  F2FP.BF16.F32.PACK_AB R8, RZ, R8 ;  /* 0x00000008ff08723e */ /* 0x000fc800000010ff */
[----:B------:R-:W-:Y:S01]  /*2790*/  PRMT R5, R8, 0x7610, R5 ;  /* 0x0000761008057816 */ /* 0x000fe20000000005 */
[----:B------:R-:W-:-:S05]  /*27a0*/  @P3 IMAD.MOV.U32 R8, RZ, RZ, R92 ;  /* 0x000000ffff083224 */ /* 0x000fca00078e005c */
[----:B------:R0:W-:Y:S01]  /*27b0*/  @P3 STG.E.U16 desc[UR12][R8.64+0x12], R5 ;  /* 0x0000120508003986 */ /* 0x0001e2000c10150c */
[----:B------:R-:W-:Y:S05]  /*27c0*/  @!P0 BRA `(.L_x_38) ;  /* 0x0000000000048947 */ /* 0x000fea0003800000 */
[----:B------:R0:W5:Y:S02]  /*27d0*/  LDG.E.LTC128B.U16 R97, desc[UR12][R2.64+0x10] ;  /* 0x0000100c02617981 */ /* 0x000164000c1e1520 */
.L_x_38:
[----:B------:R-:W-:Y:S05]  /*27e0*/  BSYNC B0 ;  /* 0x0000000000007941 */ /* 0x000fea0003800000 */
.L_x_37:
[----:B0----5:R-:W-:Y:S01]  /*27f0*/  IMAD.U32 R5, R97, 0x10000, RZ ;  /* 0x0001000061057824 */ /* 0x021fe200078e00ff */
[----:B------:R-:W-:Y:S01]  /*2800*/  ISETP.GT.AND P1, PT, R12, 0x8, P1 ;  /* 0x000000080c00780c */ /* 0x000fe20000f24270 */
[----:B------:R-:W-:Y:S02]  /*2810*/  BSSY B0, `(.L_x_39) ;  /* 0x0000007000007945 */ /* 0x000fe40003800000 */
[----:B------:R-:W-:-:S04]  /*2820*/  FMUL R5, R5, R4 ;  /* 0x0000000405057220 */ /* 0x000fc80000400000 */
[----:B------:R-:W-:-:S05]  /*2830*/  FFMA R5, R30, R0, R5 ;  /* 0x000000001e057223 */ /* 0x000fca0000000005 */
[----:B------:R-:W-:-:S05]  /*2840*/  F2FP.BF16.F32.PACK_AB R5, RZ, R5 ;  /* 0x00000005ff05723e */ /* 0x000fca00000010ff */
[----:B------:R0:W-:Y:S01]  /*2850*/  @P0 STG.E.U16 desc[UR12][R6.64+0x10], R5 ;  /* 0x0000100506000986 */ /* 0x0001e2000c10150c */
[----:B------:R-:W-:Y:S05]  /*2860*/  @!P1 BRA `(.L_x_40) ;  /* 0x0000000000049947 */ /* 0x000fea0003800000 */
[----:B------:R0:W5:Y:S02]  /*2870*/  LDG.E.LTC128B.U16 R97, desc[UR12][R2.64+0x12] ;  /* 0x0000120c02617981 */ /* 0x000164000c1e1520 */
.L_x_40:
[----:B------:R-:W-:Y:S05]  /*2880*/  BSYNC B0 ;  /* 0x0000000000007941 */ /* 0x000fea0003800000 */
.L_x_39:
        /* <DEDUP_REMOVED lines=10> */
.L_x_42:
[----:B------:R-:W-:Y:S05]  /*2930*/  BSYNC B0 ;  /* 0x0000000000007941 */ /* 0x000fea0003800000 */
.L_x_41:
        /* <DEDUP_REMOVED lines=12> */
.L_x_44:
[----:B------:R-:W-:Y:S05]  /*2a00*/  BSYNC B0 ;  /* 0x0000000000007941 */ /* 0x000fea0003800000 */
.L_x_43:
        /* <DEDUP_REMOVED lines=12> */
.L_x_46:
[----:B------:R-:W-:Y:S05]  /*2ad0*/  BSYNC B0 ;  /* 0x0000000000007941 */ /* 0x000fea0003800000 */
.L_x_45:
        /* <DEDUP_REMOVED lines=9> */
.L_x_48:
[----:B------:R-:W-:Y:S05]  /*2b70*/  BSYNC B0 ;  /* 0x0000000000007941 */ /* 0x000fea0003800000 */
.L_x_47:
        /* <DEDUP_REMOVED lines=10> */
.L_x_50:
[----:B------:R-:W-:Y:S05]  /*2c20*/  BSYNC B0 ;  /* 0x0000000000007941 */ /* 0x000fea0003800000 */
.L_x_49:
        /* <DEDUP_REMOVED lines=12> */
.L_x_52:
[----:B------:R-:W-:Y:S05]  /*2cf0*/  BSYNC B0 ;  /* 0x0000000000007941 */ /* 0x000fea0003800000 */
.L_x_51:
        /* <DEDUP_REMOVED lines=12> */
.L_x_54:
[----:B------:R-:W-:Y:S05]  /*2dc0*/  BSYNC B0 ;  /* 0x0000000000007941 */ /* 0x000fea0003800000 */
.L_x_53:
        /* <DEDUP_REMOVED lines=9> */
.L_x_56:
[----:B------:R-:W-:Y:S05]  /*2e60*/  BSYNC B0 ;  /* 0x0000000000007941 */ /* 0x000fea0003800000 */
.L_x_55:
        /* <DEDUP_REMOVED lines=10> */
.L_x_58:
[----:B------:R-:W-:Y:S05]  /*2f10*/  BSYNC B0 ;  /* 0x0000000000007941 */ /* 0x000fea0003800000 */
.L_x_57:
        /* <DEDUP_REMOVED lines=12> */
.L_x_60:
[----:B------:R-:W-:Y:S05]  /*2fe0*/  BSYNC B0 ;  /* 0x0000000000007941 */ /* 0x000fea0003800000 */
.L_x_59:
        /* <DEDUP_REMOVED lines=12> */
.L_x_62:
[----:B------:R-:W-:Y:S05]  /*30b0*/  BSYNC B0 ;  /* 0x0000000000007941 */ /* 0x000fea0003800000 */
.L_x_61:
        /* <DEDUP_REMOVED lines=9> */
.L_x_64:
[----:B------:R-:W-:Y:S05]  /*3150*/  BSYNC B0 ;  /* 0x0000000000007941 */ /* 0x000fea0003800000 */
.L_x_63:
        /* <DEDUP_REMOVED lines=10> */
.L_x_66:
[----:B------:R-:W-:Y:S05]  /*3200*/  BSYNC B0 ;  /* 0x0000000000007941 */ /* 0x000fea0003800000 */
.L_x_65:
        /* <DEDUP_REMOVED lines=12> */
.L_x_68:
[----:B------:R-:W-:Y:S05]  /*32d0*/  BSYNC B0 ;  /* 0x0000000000007941 */ /* 0x000fea0003800000 */
.L_x_67:
        /* <DEDUP_REMOVED lines=12> */
.L_x_70:
[----:B------:R-:W-:Y:S05]  /*33a0*/  BSYNC B0 ;  /* 0x0000000000007941 */ /* 0x000fea0003800000 */
.L_x_69:
        /* <DEDUP_REMOVED lines=9> */
.L_x_72:
[----:B------:R-:W-:Y:S05]  /*3440*/  BSYNC B0 ;  /* 0x0000000000007941 */ /* 0x000fea0003800000 */
.L_x_71:
        /* <DEDUP_REMOVED lines=10> */
.L_x_74:
[----:B------:R-:W-:Y:S05]  /*34f0*/  BSYNC B0 ;  /* 0x0000000000007941 */ /* 0x000fea0003800000 */
.L_x_73:
        /* <DEDUP_REMOVED lines=12> */
.L_x_76:
[----:B------:R-:W-:Y:S05]  /*35c0*/  BSYNC B0 ;  /* 0x0000000000007941 */ /* 0x000fea0003800000 */
.L_x_75:
        /* <DEDUP_REMOVED lines=12> */
.L_x_78:
[----:B------:R-:W-:Y:S05]  /*3690*/  BSYNC B0 ;  /* 0x0000000000007941 */ /* 0x000fea0003800000 */
.L_x_77:
        /* <DEDUP_REMOVED lines=9> */
.L_x_80:
[----:B------:R-:W-:Y:S05]  /*3730*/  BSYNC B0 ;  /* 0x0000000000007941 */ /* 0x000fea0003800000 */
.L_x_79:
        /* <DEDUP_REMOVED lines=10> */
.L_x_82:
[----:B------:R-:W-:Y:S05]  /*37e0*/  BSYNC B0 ;  /* 0x0000000000007941 */ /* 0x000fea0003800000 */
.L_x_81:
        /* <DEDUP_REMOVED lines=12> */
.L_x_84:
[----:B------:R-:W-:Y:S05]  /*38b0*/  BSYNC B0 ;  /* 0x0000000000007941 */ /* 0x000fea0003800000 */
.L_x_83:
        /* <DEDUP_REMOVED lines=12> */
.L_x_86:
[----:B------:R-:W-:Y:S05]  /*3980*/  BSYNC B0 ;  /* 0x0000000000007941 */ /* 0x000fea0003800000 */
.L_x_85:
        /* <DEDUP_REMOVED lines=9> */
.L_x_88:
[----:B------:R-:W-:Y:S05]  /*3a20*/  BSYNC B0 ;  /* 0x0000000000007941 */ /* 0x000fea0003800000 */
.L_x_87:
        /* <DEDUP_REMOVED lines=10> */
.L_x_90:
[----:B------:R-:W-:Y:S05]  /*3ad0*/  BSYNC B0 ;  /* 0x0000000000007941 */ /* 0x000fea0003800000 */
.L_x_89:
        /* <DEDUP_REMOVED lines=12> */
.L_x_92:
[----:B------:R-:W-:Y:S05]  /*3ba0*/  BSYNC B0 ;  /* 0x0000000000007941 */ /* 0x000fea0003800000 */
.L_x_91:
        /* <DEDUP_REMOVED lines=12> */
.L_x_94:
[----:B------:R-:W-:Y:S05]  /*3c70*/  BSYNC B0 ;  /* 0x0000000000007941 */ /* 0x000fea0003800000 */
.L_x_93:
        /* <DEDUP_REMOVED lines=9> */
.L_x_96:
[----:B------:R-:W-:Y:S05]  /*3d10*/  BSYNC B0 ;  /* 0x0000000000007941 */ /* 0x000fea0003800000 */
.L_x_95:
        /* <DEDUP_REMOVED lines=10> */
.L_x_98:
[----:B------:R-:W-:Y:S05]  /*3dc0*/  BSYNC B0 ;  /* 0x0000000000007941 */ /* 0x000fea0003800000 */
.L_x_97:
        /* <DEDUP_REMOVED lines=12> */
.L_x_100:
[----:B------:R-:W-:Y:S05]  /*3e90*/  BSYNC B0 ;  /* 0x0000000000007941 */ /* 0x000fea0003800000 */
.L_x_99:
        /* <DEDUP_REMOVED lines=12> */
.L_x_102:
[----:B------:R-:W-:Y:S05]  /*3f60*/  BSYNC B0 ;  /* 0x0000000000007941 */ /* 0x000fea0003800000 */
.L_x_101:
        /* <DEDUP_REMOVED lines=9> */
.L_x_104:
[----:B------:R-:W-:Y:S05]  /*4000*/  BSYNC B0 ;  /* 0x0000000000007941 */ /* 0x000fea0003800000 */
.L_x_103:
        /* <DEDUP_REMOVED lines=10> */
.L_x_106:
[----:B------:R-:W-:Y:S05]  /*40b0*/  BSYNC B0 ;  /* 0x0000000000007941 */ /* 0x000fea0003800000 */
.L_x_105:
        /* <DEDUP_REMOVED lines=12> */
.L_x_108:
[----:B------:R-:W-:Y:S05]  /*4180*/  BSYNC B0 ;  /* 0x0000000000007941 */ /* 0x000fea0003800000 */
.L_x_107:
        /* <DEDUP_REMOVED lines=12> */
.L_x_110:
[----:B------:R-:W-:Y:S05]  /*4250*/  BSYNC B0 ;  /* 0x0000000000007941 */ /* 0x000fea0003800000 */
.L_x_109:
        /* <DEDUP_REMOVED lines=9> */
.L_x_112:
[----:B------:R-:W-:Y:S05]  /*42f0*/  BSYNC B0 ;  /* 0x0000000000007941 */ /* 0x000fea0003800000 */
.L_x_111:
        /* <DEDUP_REMOVED lines=10> */
.L_x_114:
[----:B------:R-:W-:Y:S05]  /*43a0*/  BSYNC B0 ;  /* 0x0000000000007941 */ /* 0x000fea0003800000 */
.L_x_113:
        /* <DEDUP_REMOVED lines=12> */
.L_x_116:
[----:B------:R-:W-:Y:S05]  /*4470*/  BSYNC B0 ;  /* 0x0000000000007941 */ /* 0x000fea0003800000 */
.L_x_115:
        /* <DEDUP_REMOVED lines=12> */
.L_x_118:
[----:B------:R-:W-:Y:S05]  /*4540*/  BSYNC B0 ;  /* 0x0000000000007941 */ /* 0x000fea0003800000 */
.L_x_117:
        /* <DEDUP_REMOVED lines=9> */
.L_x_120:
[----:B------:R-:W-:Y:S05]  /*45e0*/  BSYNC B0 ;  /* 0x0000000000007941 */ /* 0x000fea0003800000 */
.L_x_119:
        /* <DEDUP_REMOVED lines=10> */
.L_x_122:
[----:B------:R-:W-:Y:S05]  /*4690*/  BSYNC B0 ;  /* 0x0000000000007941 */ /* 0x000fea0003800000 */
.L_x_121:
        /* <DEDUP_REMOVED lines=12> */
.L_x_124:
[----:B------:R-:W-:Y:S05]  /*4760*/  BSYNC B0 ;  /* 0x0000000000007941 */ /* 0x000fea0003800000 */
.L_x_123:
        /* <DEDUP_REMOVED lines=12> */
.L_x_126:
[----:B------:R-:W-:Y:S05]  /*4830*/  BSYNC B0 ;  /* 0x0000000000007941 */ /* 0x000fea0003800000 */
.L_x_125:
        /* <DEDUP_REMOVED lines=9> */
.L_x_128:
[----:B------:R-:W-:Y:S05]  /*48d0*/  BSYNC B0 ;  /* 0x0000000000007941 */ /* 0x000fea0003800000 */
.L_x_127:
        /* <DEDUP_REMOVED lines=10> */
.L_x_130:
[----:B------:R-:W-:Y:S05]  /*4980*/  BSYNC B0 ;  /* 0x0000000000007941 */ /* 0x000fea0003800000 */
.L_x_129:
        /* <DEDUP_REMOVED lines=12> */
.L_x_132:
[----:B------:R-:W-:Y:S05]  /*4a50*/  BSYNC B0 ;  /* 0x0000000000007941 */ /* 0x000fea0003800000 */
.L_x_131:
        /* <DEDUP_REMOVED lines=12> */
.L_x_134:
[----:B------:R-:W-:Y:S05]  /*4b20*/  BSYNC B0 ;  /* 0x0000000000007941 */ /* 0x000fea0003800000 */
.L_x_133:
        /* <DEDUP_REMOVED lines=9> */
.L_x_136:
[----:B------:R-:W-:Y:S05]  /*4bc0*/  BSYNC B0 ;  /* 0x0000000000007941 */ /* 0x000fea0003800000 */
.L_x_135:
        /* <DEDUP_REMOVED lines=10> */
.L_x_138:
[----:B------:R-:W-:Y:S05]  /*4c70*/  BSYNC B0 ;  /* 0x0000000000007941 */ /* 0x000fea0003800000 */
.L_x_137:
        /* <DEDUP_REMOVED lines=12> */
.L_x_140:
[----:B------:R-:W-:Y:S05]  /*4d40*/  BSYNC B0 ;  /* 0x0000000000007941 */ /* 0x000fea0003800000 */
.L_x_139:
        /* <DEDUP_REMOVED lines=12> */
.L_x_142:
[----:B------:R-:W-:Y:S05]  /*4e10*/  BSYNC B0 ;  /* 0x0000000000007941 */ /* 0x000fea0003800000 */
.L_x_141:
        /* <DEDUP_REMOVED lines=9> */
.L_x_144:
[----:B------:R-:W-:Y:S05]  /*4eb0*/  BSYNC B0 ;  /* 0x0000000000007941 */ /* 0x000fea0003800000 */
.L_x_143:
        /* <DEDUP_REMOVED lines=10> */
.L_x_146:
[----:B------:R-:W-:Y:S05]  /*4f60*/  BSYNC B0 ;  /* 0x0000000000007941 */ /* 0x000fea0003800000 */
.L_x_145:
        /* <DEDUP_REMOVED lines=12> */
.L_x_148:
[----:B------:R-:W-:Y:S05]  /*5030*/  BSYNC B0 ;  /* 0x0000000000007941 */ /* 0x000fea0003800000 */
.L_x_147:
        /* <DEDUP_REMOVED lines=9> */
.L_x_150:
[----:B------:R-:W-:Y:S05]  /*50d0*/  BSYNC B0 ;  /* 0x0000000000007941 */ /* 0x000fea0003800000 */
.L_x_149:
[----:B-----5:R-:W-:Y:S01]  /*50e0*/  IMAD.U32 R5, R97, 0x10000, RZ ;  /* 0x0001000061057824 */ /* 0x020fe200078e00ff */
        /* <DEDUP_REMOVED lines=8> */
.L_x_152:
[----:B------:R-:W-:Y:S05]  /*5170*/  BSYNC B0 ;  /* 0x0000000000007941 */ /* 0x000fea0003800000 */
.L_x_151:
[----:B-----5:R-:W-:-:S04]  /*5180*/  IMAD.U32 R97, R97, 0x10000, RZ ;  /* 0x0001000061617824 */ /* 0x020fc800078e00ff */
[----:B------:R-:W-:-:S04]  /*5190*/  FMUL R4, R97, R4 ;  /* 0x0000000461047220 */ /* 0x000fc80000400000 */
[----:B------:R-:W-:Y:S01]  /*51a0*/  FFMA R4, R87, R0, R4 ;  /* 0x0000000057047223 */ /* 0x000fe20000000004 */
[----:B------:R-:W-:Y:S06]  /*51b0*/  @!P1 EXIT ;  /* 0x000000000000994d */ /* 0x000fec0003800000 */
[----:B------:R-:W-:-:S05]  /*51c0*/  F2FP.BF16.F32.PACK_AB R4, RZ, R4 ;  /* 0x00000004ff04723e */ /* 0x000fca00000010ff */
[----:B------:R-:W-:Y:S01]  /*51d0*/  STG.E.U16 desc[UR12][R6.64+0xf2], R4 ;  /* 0x0000f20406007986 */ /* 0x000fe2000c10150c */
[----:B------:R-:W-:Y:S05]  /*51e0*/  EXIT ;  /* 0x000000000000794d */ /* 0x000fea0003800000 */
.L_x_28:
[----:B------:R-:W-:Y:S01]  /*51f0*/  ISETP.GT.AND P3, PT, R10, 0x1, PT ;  /* 0x000000010a00780c */ /* 0x000fe20003f64270 */
[----:B------:R-:W-:Y:S01]  /*5200*/  ULDC.64 UR4, c[0x0][0x650] ;  /* 0x0001940000047ab9 */ /* 0x000fe20000000a00 */
[-C--:B------:R-:W-:Y:S01]  /*5210*/  FMUL R24, R24, R0.reuse ;  /* 0x0000000018187220 */ /* 0x080fe20000400000 */
[-C--:B------:R-:W-:Y:S01]  /*5220*/  FMUL R25, R25, R0.reuse ;  /* 0x0000000019197220 */ /* 0x080fe20000400000 */
[----:B------:R-:W-:Y:S01]  /*5230*/  ISETP.GT.AND P1, PT, R12, RZ, P3 ;  /* 0x000000ff0c00720c */ /* 0x000fe20001f24270 */
[-C--:B------:R-:W-:Y:S01]  /*5240*/  FMUL R26, R26, R0.reuse ;  /* 0x000000001a1a7220 */ /* 0x080fe20000400000 */
[----:B------:R-:W-:Y:S01]  /*5250*/  LEA R2, P4, R14, UR4, 0x1 ;  /* 0x000000040e027c11 */ /* 0x000fe2000f8808ff */
[----:B------:R-:W-:Y:S01]  /*5260*/  FMUL R27, R27, R0 ;  /* 0x000000001b1b7220 */ /* 0x000fe20000400000 */
[----:B------:R-:W-:Y:S01]  /*5270*/  F2FP.BF16.F32.PACK_AB R24, RZ, R24 ;  /* 0x00000018ff18723e */ /* 0x000fe200000010ff */
[-C--:B------:R-:W-:Y:S01]  /*5280*/  FMUL R28, R28, R0.reuse ;  /* 0x000000001c1c7220 */ /* 0x080fe20000400000 */
[----:B------:R-:W-:Y:S01]  /*5290*/  LEA.HI.X R3, R14, UR5, R91, 0x1, P4 ;  /* 0x000000050e037c11 */ /* 0x000fe2000a0f0c5b */
[-C--:B------:R-:W-:Y:S01]  /*52a0*/  FMUL R29, R29, R0.reuse ;  /* 0x000000001d1d7220 */ /* 0x080fe20000400000 */
[----:B------:R-:W-:Y:S01]  /*52b0*/  F2FP.BF16.F32.PACK_AB R25, RZ, R25 ;  /* 0x00000019ff19723e */ /* 0x000fe200000010ff */
[-C--:B------:R-:W-:Y:S01]  /*52c0*/  FMUL R30, R30, R0.reuse ;  /* 0x000000001e1e7220 */ /* 0x080fe20000400000 */
[----:B------:R-:W-:Y:S01]  /*52d0*/  SHF.L.U64.HI R5, R21, 0x1, R20 ;  /* 0x0000000115057819 */ /* 0x000fe20000010214 */
[----:B------:R-:W-:Y:S01]  /*52e0*/  @P2 STG.E.U16 desc[UR12][R2.64], R24 ;  /* 0x0000001802002986 */ /* 0x000fe2000c10150c */
[----:B------:R-:W-:Y:S01]  /*52f0*/  ISETP.GT.AND P2, PT, R12, 0x8, P0 ;  /* 0x000000080c00780c */ /* 0x000fe20000744270 */
[----:B------:R-:W-:Y:S01]  /*5300*/  FMUL R31, R31, R0 ;  /* 0x000000001f1f7220 */ /* 0x000fe20000400000 */
[----:B------:R-:W-:Y:S01]  /*5310*/  LEA R4, P5, R21, R2, 0x1 ;  /* 0x0000000215047211 */ /* 0x000fe200078a08ff */
[----:B------:R-:W-:Y:S01]  /*5320*/  @P1 STG.E.U16 desc[UR12][R2.64+0x2], R25 ;  /* 0x0000021902001986 */ /* 0x000fe2000c10150c */
[----:B------:R-:W-:Y:S01]  /*5330*/  ISETP.GT.AND P1, PT, R10, 0x8, PT ;  /* 0x000000080a00780c */ /* 0x000fe20003f24270 */
[-C--:B------:R-:W-:Y:S01]  /*5340*/  FMUL R32, R32, R0.reuse ;  /* 0x0000000020207220 */ /* 0x080fe20000400000 */
[----:B------:R-:W-:Y:S01]  /*5350*/  ISETP.GT.AND P3, PT, R12, 0x8, P3 ;  /* 0x000000080c00780c */ /* 0x000fe20001f64270 */
[----:B------:R-:W-:Y:S01]  /*5360*/  IMAD.X R5, R5, 0x1, R3, P5 ;  /* 0x0000000105057824 */ /* 0x000fe200028e0603 */
[----:B------:R-:W-:Y:S01]  /*5370*/  ISETP.GT.AND P0, PT, R10, 0x9, PT ;  /* 0x000000090a00780c */ /* 0x000fe20003f04270 */
[-C--:B------:R-:W-:Y:S01]  /*5380*/  FMUL R33, R33, R0.reuse ;  /* 0x0000000021217220 */ /* 0x080fe20000400000 */
[----:B------:R-:W-:Y:S01]  /*5390*/  ISETP.GT.AND P4, PT, R12, RZ, P1 ;  /* 0x000000ff0c00720c */ /* 0x000fe20000f84270 */
[-C--:B------:R-:W-:Y:S01]  /*53a0*/  FMUL R34, R34, R0.reuse ;  /* 0x0000000022227220 */ /* 0x080fe20000400000 */
[----:B------:R-:W-:Y:S01]  /*53b0*/  ISETP.GT.AND P5, PT, R12, RZ, P0 ;  /* 0x000000ff0c00720c */ /* 0x000fe200007a4270 */
[----:B------:R-:W-:Y:S01]  /*53c0*/  FMUL R35, R35, R0 ;  /* 0x0000000023237220 */ /* 0x000fe20000400000 */
[----:B------:R-:W-:Y:S01]  /*53d0*/  F2FP.BF16.F32.PACK_AB R26, RZ, R26 ;  /* 0x0000001aff1a723e */ /* 0x000fe200000010ff */
[-C--:B------:R-:W-:Y:S01]  /*53e0*/  FMUL R36, R36, R0.reuse ;  /* 0x0000000024247220 */ /* 0x080fe20000400000 */
[----:B------:R-:W-:Y:S01]  /*53f0*/  F2FP.BF16.F32.PACK_AB R27, RZ, R27 ;  /* 0x0000001bff1b723e */ /* 0x000fe200000010ff */
[----:B------:R-:W-:Y:S01]  /*5400*/  FMUL R37, R37, R0 ;  /* 0x0000000025257220 */ /* 0x000fe20000400000 */
[----:B------:R-:W-:Y:S01]  /*5410*/  F2FP.BF16.F32.PACK_AB R28, RZ, R28 ;  /* 0x0000001cff1c723e */ /* 0x000fe200000010ff */
[----:B------:R-:W-:Y:S01]  /*5420*/  @P2 STG.E.U16 desc[UR12][R4.64], R26 ;  /* 0x0000001a04002986 */ /* 0x000fe2000c10150c */
[----:B------:R-:W-:Y:S01]  /*5430*/  ISETP.GT.AND P1, PT, R12, 0x8, P1 ;  /* 0x000000080c00780c */ /* 0x000fe20000f24270 */
[-C--:B------:R-:W-:Y:S01]  /*5440*/  FMUL R38, R38, R0.reuse ;  /* 0x0000000026267220 */ /* 0x080fe20000400000 */
[----:B------:R-:W-:Y:S01]  /*5450*/  F2FP.BF16.F32.PACK_AB R29, RZ, R29 ;  /* 0x0000001dff1d723e */ /* 0x000fe200000010ff */
[----:B------:R-:W-:Y:S01]  /*5460*/  @P3 STG.E.U16 desc[UR12][R4.64+0x2], R27 ;  /* 0x0000021b04003986 */ /* 0x000fe2000c10150c */
[----:B------:R-:W-:Y:S01]  /*5470*/  ISETP.GT.AND P3, PT, R10, 0x10, PT ;  /* 0x000000100a00780c */ /* 0x000fe20003f64270 */
[-C--:B------:R-:W-:Y:S01]  /*5480*/  FMUL R39, R39, R0.reuse ;  /* 0x0000000027277220 */ /* 0x080fe20000400000 */
[----:B------:R-:W-:Y:S01]  /*5490*/  ISETP.GT.AND P2, PT, R12, 0x8, P0 ;  /* 0x000000080c00780c */ /* 0x000fe20000744270 */
[----:B------:R-:W-:Y:S01]  /*54a0*/  @P4 STG.E.U16 desc[UR12][R2.64+0x10], R28 ;  /* 0x0000101c02004986 */ /* 0x000fe2000c10150c */
[----:B------:R-:W-:Y:S01]  /*54b0*/  ISETP.GT.AND P0, PT, R10, 0x11, PT ;  /* 0x000000110a00780c */ /* 0x000fe20003f04270 */
[-C--:B------:R-:W-:Y:S01]  /*54c0*/  FMUL R40, R40, R0.reuse ;  /* 0x0000000028287220 */ /* 0x080fe20000400000 */
[C---:B------:R-:W-:Y:S01]  /*54d0*/  ISETP.GT.AND P4, PT, R12.reuse, RZ, P3 ;  /* 0x000000ff0c00720c */ /* 0x040fe20001f84270 */
[----:B------:R-:W-:Y:S01]  /*54e0*/  @P5 STG.E.U16 desc[UR12][R2.64+0x12], R29 ;  /* 0x0000121d02005986 */ /* 0x000fe2000c10150c */
        /* <DEDUP_REMOVED lines=153> */
[----:B------:R-:W-:Y:S01]  /*5e80*/  FMUL R0, R87, R0 ;  /* 0x0000000057007220 */ /* 0x000fe20000400000 */
[----:B------:R-:W-:Y:S01]  /*5e90*/  ISETP.GT.AND P2, PT, R12, 0x8, P0 ;  /* 0x000000080c00780c */ /* 0x000fe20000744270 */
[----:B------:R-:W-:Y:S01]  /*5ea0*/  @P4 STG.E.U16 desc[UR12][R2.64+0x90], R60 ;  /* 0x0000903c02004986 */ /* 0x000fe2000c10150c */
[----:B------:R-:W-:-:S02]  /*5eb0*/  ISETP.GT.AND P0, PT, R10, 0x51, PT ;  /* 0x000000510a00780c */ /* 0x000fc40003f04270 */
[C---:B------:R-:W-:Y:S01]  /*5ec0*/  ISETP.GT.AND P4, PT, R12.reuse, RZ, P3 ;  /* 0x000000ff0c00720c */ /* 0x040fe20001f84270 */
[----:B------:R-:W-:Y:S01]  /*5ed0*/  @P5 STG.E.U16 desc[UR12][R2.64+0x92], R61 ;  /* 0x0000923d02005986 */ /* 0x000fe2000c10150c */
[C---:B------:R-:W-:Y:S02]  /*5ee0*/  ISETP.GT.AND P5, PT, R12.reuse, RZ, P0 ;  /* 0x000000ff0c00720c */ /* 0x040fe400007a4270 */
[----:B------:R-:W-:Y:S02]  /*5ef0*/  F2FP.BF16.F32.PACK_AB R62, RZ, R62 ;  /* 0x0000003eff3e723e */ /* 0x000fe400000010ff */
[----:B------:R-:W-:Y:S02]  /*5f00*/  F2FP.BF16.F32.PACK_AB R63, RZ, R63 ;  /* 0x0000003fff3f723e */ /* 0x000fe400000010ff */
[----:B------:R-:W-:Y:S01]  /*5f10*/  F2FP.BF16.F32.PACK_AB R64, RZ, R64 ;  /* 0x00000040ff40723e */ /* 0x000fe200000010ff */
[----:B------:R-:W-:Y:S01]  /*5f20*/  @P1 STG.E.U16 desc[UR12][R4.64+0x90], R62 ;  /* 0x0000903e04001986 */ /* 0x000fe2000c10150c */
[----:B------:R-:W-:-:S02]  /*5f30*/  ISETP.GT.AND P1, PT, R12, 0x8, P3 ;  /* 0x000000080c00780c */ /* 0x000fc40001f24270 */
[----:B------:R-:W-:Y:S01]  /*5f40*/  F2FP.BF16.F32.PACK_AB R65, RZ, R65 ;  /* 0x00000041ff41723e */ /* 0x000fe200000010ff */
[----:B------:R-:W-:Y:S01]  /*5f50*/  @P2 STG.E.U16 desc[UR12][R4.64+0x92], R63 ;  /* 0x0000923f04002986 */ /* 0x000fe2000c10150c */
[----:B------:R-:W-:Y:S02]  /*5f60*/  ISETP.GT.AND P2, PT, R10, 0x58, PT ;  /* 0x000000580a00780c */ /* 0x000fe40003f44270 */
[----:B------:R-:W-:Y:S01]  /*5f70*/  ISETP.GT.AND P0, PT, R12, 0x8, P0 ;  /* 0x000000080c00780c */ /* 0x000fe20000704270 */
[----:B------:R-:W-:Y:S01]  /*5f80*/  @P4 STG.E.U16 desc[UR12][R2.64+0xa0], R64 ;  /* 0x0000a04002004986 */ /* 0x000fe2000c10150c */
[----:B------:R-:W-:Y:S02]  /*5f90*/  ISETP.GT.AND P3, PT, R10, 0x59, PT ;  /* 0x000000590a00780c */ /* 0x000fe40003f64270 */
[C---:B------:R-:W-:Y:S01]  /*5fa0*/  ISETP.GT.AND P4, PT, R12.reuse, RZ, P2 ;  /* 0x000000ff0c00720c */ /* 0x040fe20001784270 */
[----:B------:R-:W-:Y:S01]  /*5fb0*/  @P5 STG.E.U16 desc[UR12][R2.64+0xa2], R65 ;  /* 0x0000a24102005986 */ /* 0x000fe2000c10150c */
[----:B------:R-:W-:-:S02]  /*5fc0*/  ISETP.GT.AND P5, PT, R12, RZ, P3 ;  /* 0x000000ff0c00720c */ /* 0x000fc40001fa4270 */
[----:B------:R-:W-:Y:S02]  /*5fd0*/  F2FP.BF16.F32.PACK_AB R66, RZ, R66 ;  /* 0x00000042ff42723e */ /* 0x000fe400000010ff */
[----:B------:R-:W-:Y:S02]  /*5fe0*/  F2FP.BF16.F32.PACK_AB R67, RZ, R67 ;  /* 0x00000043ff43723e */ /* 0x000fe400000010ff */
[----:B------:R-:W-:Y:S01]  /*5ff0*/  F2FP.BF16.F32.PACK_AB R68, RZ, R68 ;  /* 0x00000044ff44723e */ /* 0x000fe200000010ff */
[----:B------:R-:W-:Y:S01]  /*6000*/  @P1 STG.E.U16 desc[UR12][R4.64+0xa0], R66 ;  /* 0x0000a04204001986 */ /* 0x000fe2000c10150c */
[C---:B------:R-:W-:Y:S02]  /*6010*/  ISETP.GT.AND P1, PT, R12.reuse, 0x8, P2 ;  /* 0x000000080c00780c */ /* 0x040fe40001724270 */
[----:B------:R-:W-:Y:S01]  /*6020*/  F2FP.BF16.F32.PACK_AB R69, RZ, R69 ;  /* 0x00000045ff45723e */ /* 0x000fe200000010ff */
[----:B------:R-:W-:Y:S01]  /*6030*/  @P0 STG.E.U16 desc[UR12][R4.64+0xa2], R67 ;  /* 0x0000a24304000986 */ /* 0x000fe2000c10150c */
[----:B------:R-:W-:-:S02]  /*6040*/  ISETP.GT.AND P2, PT, R12, 0x8, P3 ;  /* 0x000000080c00780c */ /* 0x000fc40001f44270 */
[C---:B------:R-:W-:Y:S01]  /*6050*/  ISETP.GT.AND P3, PT, R10.reuse, 0x60, PT ;  /* 0x000000600a00780c */ /* 0x040fe20003f64270 */
[----:B------:R-:W-:Y:S01]  /*6060*/  @P4 STG.E.U16 desc[UR12][R2.64+0xb0], R68 ;  /* 0x0000b04402004986 */ /* 0x000fe2000c10150c */
[----:B------:R-:W-:Y:S02]  /*6070*/  ISETP.GT.AND P0, PT, R10, 0x61, PT ;  /* 0x000000610a00780c */ /* 0x000fe40003f04270 */
[C---:B------:R-:W-:Y:S01]  /*6080*/  ISETP.GT.AND P4, PT, R12.reuse, RZ, P3 ;  /* 0x000000ff0c00720c */ /* 0x040fe20001f84270 */
[----:B------:R-:W-:Y:S01]  /*6090*/  @P5 STG.E.U16 desc[UR12][R2.64+0xb2], R69 ;  /* 0x0000b24502005986 */ /* 0x000fe2000c10150c */
[----:B------:R-:W-:Y:S02]  /*60a0*/  ISETP.GT.AND P5, PT, R12, RZ, P0 ;  /* 0x000000ff0c00720c */ /* 0x000fe400007a4270 */
[----:B------:R-:W-:Y:S02]  /*60b0*/  F2FP.BF16.F32.PACK_AB R70, RZ, R70 ;  /* 0x00000046ff46723e */ /* 0x000fe400000010ff */
[----:B------:R-:W-:-:S02]  /*60c0*/  F2FP.BF16.F32.PACK_AB R71, RZ, R71 ;  /* 0x00000047ff47723e */ /* 0x000fc400000010ff */
[----:B------:R-:W-:Y:S01]  /*60d0*/  F2FP.BF16.F32.PACK_AB R72, RZ, R72 ;  /* 0x00000048ff48723e */ /* 0x000fe200000010ff */
[----:B------:R-:W-:Y:S01]  /*60e0*/  @P1 STG.E.U16 desc[UR12][R4.64+0xb0], R70 ;  /* 0x0000b04604001986 */ /* 0x000fe2000c10150c */
[----:B------:R-:W-:Y:S02]  /*60f0*/  F2FP.BF16.F32.PACK_AB R73, RZ, R73 ;  /* 0x00000049ff49723e */ /* 0x000fe400000010ff */
[C---:B------:R-:W-:Y:S01]  /*6100*/  ISETP.GT.AND P1, PT, R12.reuse, 0x8, P3 ;  /* 0x000000080c00780c */ /* 0x040fe20001f24270 */
[----:B------:R-:W-:Y:S01]  /*6110*/  @P2 STG.E.U16 desc[UR12][R4.64+0xb2], R71 ;  /* 0x0000b24704002986 */ /* 0x000fe2000c10150c */
[----:B------:R-:W-:Y:S02]  /*6120*/  ISETP.GT.AND P0, PT, R12, 0x8, P0 ;  /* 0x000000080c00780c */ /* 0x000fe40000704270 */
[----:B------:R-:W-:Y:S01]  /*6130*/  F2FP.BF16.F32.PACK_AB R74, RZ, R74 ;  /* 0x0000004aff4a723e */ /* 0x000fe200000010ff */
[----:B------:R-:W-:Y:S01]  /*6140*/  @P4 STG.E.U16 desc[UR12][R2.64+0xc0], R72 ;  /* 0x0000c04802004986 */ /* 0x000fe2000c10150c */
[----:B------:R-:W-:-:S02]  /*6150*/  ISETP.GT.AND P4, PT, R10, 0x68, PT ;  /* 0x000000680a00780c */ /* 0x000fc40003f84270 */
[----:B------:R-:W-:Y:S01]  /*6160*/  F2FP.BF16.F32.PACK_AB R75, RZ, R75 ;  /* 0x0000004bff4b723e */ /* 0x000fe200000010ff */
[----:B------:R-:W-:Y:S01]  /*6170*/  @P5 STG.E.U16 desc[UR12][R2.64+0xc2], R73 ;  /* 0x0000c24902005986 */ /* 0x000fe2000c10150c */
[----:B------:R-:W-:Y:S02]  /*6180*/  ISETP.GT.AND P5, PT, R10, 0x69, PT ;  /* 0x000000690a00780c */ /* 0x000fe40003fa4270 */
[C---:B------:R-:W-:Y:S01]  /*6190*/  ISETP.GT.AND P2, PT, R12.reuse, RZ, P4 ;  /* 0x000000ff0c00720c */ /* 0x040fe20002744270 */
[----:B------:R-:W-:Y:S01]  /*61a0*/  @P1 STG.E.U16 desc[UR12][R4.64+0xc0], R74 ;  /* 0x0000c04a04001986 */ /* 0x000fe2000c10150c */
[----:B------:R-:W-:Y:S02]  /*61b0*/  ISETP.GT.AND P6, PT, R12, RZ, P5 ;  /* 0x000000ff0c00720c */ /* 0x000fe40002fc4270 */
[----:B------:R-:W-:Y:S01]  /*61c0*/  F2FP.BF16.F32.PACK_AB R76, RZ, R76 ;  /* 0x0000004cff4c723e */ /* 0x000fe200000010ff */
[----:B------:R-:W-:Y:S01]  /*61d0*/  @P0 STG.E.U16 desc[UR12][R4.64+0xc2], R75 ;  /* 0x0000c24b04000986 */ /* 0x000fe2000c10150c */
[----:B------:R-:W-:-:S02]  /*61e0*/  F2FP.BF16.F32.PACK_AB R77, RZ, R77 ;  /* 0x0000004dff4d723e */ /* 0x000fc400000010ff */
[----:B------:R-:W-:Y:S02]  /*61f0*/  ISETP.GT.AND P3, PT, R10, 0x70, PT ;  /* 0x000000700a00780c */ /* 0x000fe40003f64270 */
[----:B------:R-:W-:Y:S02]  /*6200*/  ISETP.GT.AND P4, PT, R12, 0x8, P4 ;  /* 0x000000080c00780c */ /* 0x000fe40002784270 */
[----:B------:R-:W-:Y:S01]  /*6210*/  F2FP.BF16.F32.PACK_AB R78, RZ, R78 ;  /* 0x0000004eff4e723e */ /* 0x000fe200000010ff */
[----:B------:R-:W-:Y:S01]  /*6220*/  @P2 STG.E.U16 desc[UR12][R2.64+0xd0], R76 ;  /* 0x0000d04c02002986 */ /* 0x000fe2000c10150c */
[----:B------:R-:W-:Y:S02]  /*6230*/  ISETP.GT.AND P2, PT, R10, 0x71, PT ;  /* 0x000000710a00780c */ /* 0x000fe40003f44270 */
[----:B------:R-:W-:Y:S01]  /*6240*/  F2FP.BF16.F32.PACK_AB R79, RZ, R79 ;  /* 0x0000004fff4f723e */ /* 0x000fe200000010ff */
[----:B------:R-:W-:Y:S01]  /*6250*/  @P6 STG.E.U16 desc[UR12][R2.64+0xd2], R77 ;  /* 0x0000d24d02006986 */ /* 0x000fe2000c10150c */
[----:B------:R-:W-:-:S02]  /*6260*/  ISETP.GT.AND P6, PT, R12, 0x8, P5 ;  /* 0x000000080c00780c */ /* 0x000fc40002fc4270 */
[----:B------:R-:W-:Y:S02]  /*6270*/  ISETP.GT.AND P5, PT, R12, RZ, P3 ;  /* 0x000000ff0c00720c */ /* 0x000fe40001fa4270 */
[----:B------:R-:W-:Y:S01]  /*6280*/  F2FP.BF16.F32.PACK_AB R80, RZ, R80 ;  /* 0x00000050ff50723e */ /* 0x000fe200000010ff */
[----:B------:R-:W-:Y:S01]  /*6290*/  @P4 STG.E.U16 desc[UR12][R4.64+0xd0], R78 ;  /* 0x0000d04e04004986 */ /* 0x000fe2000c10150c */
[C---:B------:R-:W-:Y:S02]  /*62a0*/  ISETP.GT.AND P1, PT, R10.reuse, 0x78, PT ;  /* 0x000000780a00780c */ /* 0x040fe40003f24270 */
[----:B------:R-:W-:Y:S02]  /*62b0*/  ISETP.GT.AND P0, PT, R10, 0x79, PT ;  /* 0x000000790a00780c */ /* 0x000fe40003f04270 */
[C---:B------:R-:W-:Y:S02]  /*62c0*/  ISETP.GT.AND P4, PT, R12.reuse, RZ, P2 ;  /* 0x000000ff0c00720c */ /* 0x040fe40001784270 */
[C---:B------:R-:W-:Y:S01]  /*62d0*/  ISETP.GT.AND P3, PT, R12.reuse, 0x8, P3 ;  /* 0x000000080c00780c */ /* 0x040fe20001f64270 */
[----:B------:R-:W-:Y:S01]  /*62e0*/  @P6 STG.E.U16 desc[UR12][R4.64+0xd2], R79 ;  /* 0x0000d24f04006986 */ /* 0x000fe2000c10150c */
[----:B------:R-:W-:-:S02]  /*62f0*/  ISETP.GT.AND P2, PT, R12, 0x8, P2 ;  /* 0x000000080c00780c */ /* 0x000fc40001744270 */
[C---:B------:R-:W-:Y:S01]  /*6300*/  ISETP.GT.AND P6, PT, R12.reuse, RZ, P0 ;  /* 0x000000ff0c00720c */ /* 0x040fe200007c4270 */
[----:B------:R-:W-:Y:S01]  /*6310*/  @P5 STG.E.U16 desc[UR12][R2.64+0xe0], R80 ;  /* 0x0000e05002005986 */ /* 0x000fe2000c10150c */
[C---:B------:R-:W-:Y:S02]  /*6320*/  ISETP.GT.AND P5, PT, R12.reuse, RZ, P1 ;  /* 0x000000ff0c00720c */ /* 0x040fe40000fa4270 */
[C---:B------:R-:W-:Y:S02]  /*6330*/  ISETP.GT.AND P1, PT, R12.reuse, 0x8, P1 ;  /* 0x000000080c00780c */ /* 0x040fe40000f24270 */
[----:B------:R-:W-:Y:S02]  /*6340*/  F2FP.BF16.F32.PACK_AB R81, RZ, R81 ;  /* 0x00000051ff51723e */ /* 0x000fe400000010ff */
[----:B------:R-:W-:Y:S02]  /*6350*/  F2FP.BF16.F32.PACK_AB R82, RZ, R82 ;  /* 0x00000052ff52723e */ /* 0x000fe400000010ff */
[----:B------:R-:W-:Y:S01]  /*6360*/  F2FP.BF16.F32.PACK_AB R83, RZ, R83 ;  /* 0x00000053ff53723e */ /* 0x000fe200000010ff */
[----:B------:R-:W-:Y:S01]  /*6370*/  @P4 STG.E.U16 desc[UR12][R2.64+0xe2], R81 ;  /* 0x0000e25102004986 */ /* 0x000fe2000c10150c */
[----:B------:R-:W-:-:S02]  /*6380*/  ISETP.GT.AND P0, PT, R12, 0x8, P0 ;  /* 0x000000080c00780c */ /* 0x000fc40000704270 */
[----:B------:R-:W-:Y:S01]  /*6390*/  F2FP.BF16.F32.PACK_AB R84, RZ, R84 ;  /* 0x00000054ff54723e */ /* 0x000fe200000010ff */
[----:B------:R-:W-:Y:S01]  /*63a0*/  @P3 STG.E.U16 desc[UR12][R4.64+0xe0], R82 ;  /* 0x0000e05204003986 */ /* 0x000fe2000c10150c */
[----:B------:R-:W-:Y:S02]  /*63b0*/  F2FP.BF16.F32.PACK_AB R85, RZ, R85 ;  /* 0x00000055ff55723e */ /* 0x000fe400000010ff */
[----:B------:R-:W-:Y:S01]  /*63c0*/  F2FP.BF16.F32.PACK_AB R86, RZ, R86 ;  /* 0x00000056ff56723e */ /* 0x000fe200000010ff */
[----:B------:R-:W-:Y:S04]  /*63d0*/  @P2 STG.E.U16 desc[UR12][R4.64+0xe2], R83 ;  /* 0x0000e25304002986 */ /* 0x000fe8000c10150c */
[----:B------:R-:W-:Y:S04]  /*63e0*/  @P5 STG.E.U16 desc[UR12][R2.64+0xf0], R84 ;  /* 0x0000f05402005986 */ /* 0x000fe8000c10150c */
[----:B------:R0:W-:Y:S02]  /*63f0*/  @P6 STG.E.U16 desc[UR12][R2.64+0xf2], R85 ;  /* 0x0000f25502006986 */ /* 0x0001e4000c10150c */
[----:B0-----:R-:W-:-:S02]  /*6400*/  @P1 IMAD.MOV.U32 R2, RZ, RZ, R4 ;  /* 0x000000ffff021224 */ /* 0x001fc400078e0004 */
[----:B------:R-:W-:-:S05]  /*6410*/  @P1 IMAD.MOV.U32 R3, RZ, RZ, R5 ;  /* 0x000000ffff031224 */ /* 0x000fca00078e0005 */
[----:B------:R0:W-:Y:S01]  /*6420*/  @P1 STG.E.U16 desc[UR12][R2.64+0xf0], R86 ;  /* 0x0000f05602001986 */ /* 0x0001e2000c10150c */
[----:B------:R-:W-:Y:S05]  /*6430*/  @!P0 EXIT ;  /* 0x000000000000894d */ /* 0x000fea0003800000 */
[----:B------:R-:W-:-:S05]  /*6440*/  F2FP.BF16.F32.PACK_AB R0, RZ, R0 ;  /* 0x00000000ff00723e */ /* 0x000fca00000010ff */
[----:B------:R-:W-:Y:S01]  /*6450*/  STG.E.U16 desc[UR12][R4.64+0xf2], R0 ;  /* 0x0000f20004007986 */ /* 0x000fe2000c10150c */
[----:B------:R-:W-:Y:S05]  /*6460*/  EXIT ;  /* 0x000000000000794d */ /* 0x000fea0003800000 */
.L_x_14:
[----:B------:R-:W-:-:S13]  /*6470*/  ISETP.NE.AND P0, PT, R14, RZ, PT ;  /* 0x000000ff0e00720c */ /* 0x000fda0003f05270 */
[----:B------:R-:W-:Y:S05]  /*6480*/  @P0 EXIT ;  /* 0x000000000000094d */ /* 0x000fea0003800000 */
[----:B------:R-:W2:Y:S01]  /*6490*/  LDC R2, c[0x0][0x294] ;  /* 0x0000a500ff027b82 */ /* 0x000ea20000000800 */
[----:B------:R-:W-:Y:S01]  /*64a0*/  ELECT P0, URZ, PT ;  /* 0x00000000003f782f */ /* 0x000fe20003800000 */
[----:B--2--5:R-:W-:-:S05]  /*64b0*/  VIADD R0, R2, 0x1f ;  /* 0x0000001f02007836 */ /* 0x024fca0000000000 */
[----:B------:R-:W-:-:S04]  /*64c0*/  SHF.R.S32.HI R13, RZ, 0x1f, R0 ;  /* 0x0000001fff0d7819 */ /* 0x000fc80000011400 */
[----:B------:R-:W-:-:S04]  /*64d0*/  LEA.HI R13, R13, R0, RZ, 0x5 ;  /* 0x000000000d0d7211 */ /* 0x000fc800078f28ff */
[----:B------:R-:W-:Y:S01]  /*64e0*/  SHF.R.S32.HI R13, RZ, 0x5, R13 ;  /* 0x00000005ff0d7819 */ /* 0x000fe2000001140d */
[----:B------:R-:W-:Y:S06]  /*64f0*/  @!P0 BRA `(.L_x_153) ;  /* 0x0000000800348947 */ /* 0x000fec0003800000 */
[----:B------:R-:W-:-:S13]  /*6500*/  ISETP.GE.AND P0, PT, R2, 0x1, PT ;  /* 0x000000010200780c */ /* 0x000fda0003f06270 */
[----:B------:R-:W-:Y:S05]  /*6510*/  @!P0 BRA `(.L_x_153) ;  /* 0x00000008002c8947 */ /* 0x000fea0003800000 */
[----:B------:R-:W0:Y:S01]  /*6520*/  S2R R2, SR_CgaCtaId ;  /* 0x0000000000027919 */ /* 0x000e220000008800 */
[----:B------:R-:W1:Y:S01]  /*6530*/  LDC.64 R14, c[0x0][0x4f8] ;  /* 0x00013e00ff0e7b82 */ /* 0x000e620000000a00 */
[----:B------:R-:W-:Y:S01]  /*6540*/  ULDC.64 UR4, c[0x0][0x4c0] ;  /* 0x0001300000047ab9 */ /* 0x000fe20000000a00 */
[----:B------:R-:W-:Y:S01]  /*6550*/  LOP3.LUT P0, RZ, R10, 0x1f, RZ, 0xc0, !PT ;  /* 0x0000001f0aff7812 */ /* 0x000fe2000780c0ff */
[----:B------:R-:W-:Y:S01]  /*6560*/  IMAD.SHL.U32 R11, R11, 0x80, RZ ;  /* 0x000000800b0b7824 */ /* 0x000fe200078e00ff */
[C---:B------:R-:W-:Y:S01]  /*6570*/  ISETP.NE.AND P2, PT, R12.reuse, RZ, PT ;  /* 0x000000ff0c00720c */ /* 0x040fe20003f45270 */
[----:B---3--:R-:W-:Y:S01]  /*6580*/  IMAD.MOV.U32 R4, RZ, RZ, 0x1 ;  /* 0x00000001ff047424 */ /* 0x008fe200078e00ff */
[----:B------:R-:W-:Y:S01]  /*6590*/  ISETP.NE.OR P0, PT, R12, RZ, !P0 ;  /* 0x000000ff0c00720c */ /* 0x000fe20004705670 */
[----:B------:R-:W-:Y:S01]  /*65a0*/  IMAD.SHL.U32 R12, R7, 0x40, RZ ;  /* 0x00000040070c7824 */ /* 0x000fe200078e00ff */
[----:B------:R-:W2:Y:S01]  /*65b0*/  LDC R0, c[0x0][0x500] ;  /* 0x00014000ff007b82 */ /* 0x000ea20000000800 */
[----:B------:R-:W-:Y:S01]  /*65c0*/  LOP3.LUT R17, R3, 0x2, RZ, 0xfc, !PT ;  /* 0x0000000203117812 */ /* 0x000fe200078efcff */
[----:B------:R-:W-:-:S02]  /*65d0*/  IMAD.MOV.U32 R6, RZ, RZ, R13 ;  /* 0x000000ffff067224 */ /* 0x000fc400078e000d */
[----:B------:R-:W-:Y:S02]  /*65e0*/  IMAD.MOV.U32 R18, RZ, RZ, RZ ;  /* 0x000000ffff127224 */ /* 0x000fe400078e00ff */
[----:B------:R-:W-:Y:S02]  /*65f0*/  VIADD R19, R11, 0x40 ;  /* 0x000000400b137836 */ /* 0x000fe40000000000 */
[----:B-1----:R-:W-:Y:S01]  /*6600*/  IMAD R14, R9, UR4, R14 ;  /* 0x00000004090e7c24 */ /* 0x002fe2000f8e020e */
[----:B------:R-:W-:Y:S01]  /*6610*/  ULDC UR4, c[0x0][0x4c8] ;  /* 0x0001320000047ab9 */ /* 0x000fe20000000800 */
[----:B------:R-:W-:Y:S02]  /*6620*/  IMAD R15, R8, UR5, R15 ;  /* 0x00000005080f7c24 */ /* 0x000fe4000f8e020f */
[----:B--2---:R-:W-:Y:S02]  /*6630*/  IMAD R8, R5, UR4, R0 ;  /* 0x0000000405087c24 */ /* 0x004fe4000f8e0200 */
[----:B0-----:R-:W-:-:S02]  /*6640*/  IMAD.SHL.U32 R0, R2, 0x400, RZ ;  /* 0x0000040002007824 */ /* 0x001fc400078e00ff */
[----:B------:R-:W-:Y:S02]  /*6650*/  IMAD.MOV.U32 R5, RZ, RZ, RZ ;  /* 0x000000ffff057224 */ /* 0x000fe400078e00ff */
[----:B------:R-:W-:-:S07]  /*6660*/  IMAD.SHL.U32 R2, R2, 0x10, RZ ;  /* 0x0000001002027824 */ /* 0x000fce00078e00ff */
.L_x_157:
[----:B------:R-:W0:Y:S01]  /*6670*/  S2R R10, SR_CgaCtaId ;  /* 0x00000000000a7919 */ /* 0x000e220000008800 */
[----:B------:R-:W-:-:S04]  /*6680*/  MOV R7, 0x400 ;  /* 0x0000040000077802 */ /* 0x000fc80000000f00 */
[----:B0-----:R-:W-:Y:S02]  /*6690*/  LEA R16, R10, R7, 0x18 ;  /* 0x000000070a107211 */ /* 0x001fe400078ec0ff */
[----:B------:R-:W-:-:S03]  /*66a0*/  SHF.L.U32 R7, R4, 0x1f, RZ ;  /* 0x0000001f04077819 */ /* 0x000fc600000006ff */
[----:B------:R-:W-:-:S07]  /*66b0*/  IMAD R10, R5, 0x8, R16 ;  /* 0x00000008050a7824 */ /* 0x000fce00078e0210 */
.L_x_154:
[----:B0-----:R0:W1:Y:S02]  /*66c0*/  SYNCS.PHASECHK.TRANS64.TRYWAIT P1, [R10+URZ+0x36090], R7 ;  /* 0x036090070a0075a7 */ /* 0x001064000802017f */
[----:B-1----:R-:W-:Y:S05]  /*66d0*/  @!P1 NANOSLEEP.SYNCS 0x989680 ;  /* 0x009896800000995d */ /* 0x002fea0003900000 */
[----:B------:R-:W1:Y:S02]  /*66e0*/  @!P1 SYNCS.PHASECHK.TRANS64 P1, [R10+URZ+0x36090], R7 ;  /* 0x036090070a0095a7 */ /* 0x000e64000802007f */
[----:B-1----:R-:W-:Y:S05]  /*66f0*/  @!P1 BRA `(.L_x_154) ;  /* 0xfffffffc00f09947 */ /* 0x002fea000383ffff */
[----:B0-----:R-:W0:Y:S02]  /*6700*/  @!P2 LDC R7, c[0x0][0x580] ;  /* 0x00016000ff07ab82 */ /* 0x001e240000000800 */
[----:B0-----:R0:W-:Y:S02]  /*6710*/  @!P2 SYNCS.ARRIVE.TRANS64 RZ, [R10+URZ+0x36000], R7 ;  /* 0x036000070affa9a7 */ /* 0x0011e4000800003f */
[----:B0-----:R-:W-:-:S04]  /*6720*/  PRMT R7, R17, 0x9910, RZ ;  /* 0x0000991011077816 */ /* 0x001fc800000000ff */
[----:B------:R-:W-:-:S13]  /*6730*/  ISETP.NE.AND P1, PT, R7, 0x2, PT ;  /* 0x000000020700780c */ /* 0x000fda0003f25270 */
[----:B------:R-:W-:Y:S05]  /*6740*/  @P1 BRA `(.L_x_155) ;  /* 0x0000000000041947 */ /* 0x000fea0003800000 */
[----:B------:R-:W-:Y:S01]  /*6750*/  BPT.TRAP 0x1 ;  /* 0x000000040000795c */ /* 0x000fe20000300000 */
.L_x_155:
[----:B------:R-:W-:Y:S05]  /*6760*/  @P0 BRA `(.L_x_156) ;  /* 0x0000000000040947 */ /* 0x000fea0003800000 */
[----:B------:R-:W-:Y:S01]  /*6770*/  BPT.TRAP 0x1 ;  /* 0x000000040000795c */ /* 0x000fe20000300000 */
.L_x_156:
[----:B------:R-:W-:Y:S01]  /*6780*/  R2UR UR7, R18 ;  /* 0x00000000120772ca */ /* 0x000fe200000e0000 */
[----:B------:R-:W-:Y:S01]  /*6790*/  ULDC UR11, c[0x0][0x490] ;  /* 0x00012400000b7ab9 */ /* 0x000fe20000000800 */
[----:B------:R-:W-:Y:S01]  /*67a0*/  R2UR UR21, R2 ;  /* 0x00000000021572ca */ /* 0x000fe200000e0000 */
[----:B------:R-:W-:Y:S01]  /*67b0*/  UISETP.NE.AND UP0, UPT, UR11, 0x1, UPT ;  /* 0x000000010b00788c */ /* 0x000fe2000bf05270 */
[----:B------:R-:W-:Y:S01]  /*67c0*/  IMAD.SHL.U32 R7, R5, 0x1000, RZ ;  /* 0x0000100005077824 */ /* 0x000fe200078e00ff */
[----:B------:R-:W-:Y:S01]  /*67d0*/  ULDC UR4, c[0x0][0x49c] ;  /* 0x0001270000047ab9 */ /* 0x000fe20000000800 */
[----:B------:R-:W-:Y:S01]  /*67e0*/  ULDC.64 UR22, c[0x0][0x198] ;  /* 0x0000660000167ab9 */ /* 0x000fe20000000a00 */
[----:B------:R-:W-:Y:S01]  /*67f0*/  UISETP.NE.AND UP1, UPT, UR4, 0x1, UPT ;  /* 0x000000010400788c */ /* 0x000fe2000bf25270 */
[C---:B------:R-:W-:Y:S01]  /*6800*/  ISETP.GT.AND P3, PT, R6.reuse, 0x1, PT ;  /* 0x000000010600780c */ /* 0x040fe20003f64270 */
[----:B------:R-:W-:Y:S01]  /*6810*/  ULDC.64 UR28, c[0x0][0x4d0] ;  /* 0x00013400001c7ab9 */ /* 0x000fe20000000a00 */
[----:B------:R-:W-:Y:S01]  /*6820*/  LOP3.LUT R9, R7, 0x400, R0, 0xf8, !PT ;  /* 0x0000040007097812 */ /* 0x000fe200078ef800 */
[----:B------:R-:W-:Y:S01]  /*6830*/  UIADD3 UR32, UP2, UR22, 0x1f0, URZ ;  /* 0x000001f016207890 */ /* 0x000fe2000ff5e03f */
[----:B------:R-:W-:Y:S01]  /*6840*/  VIADD R5, R5, 0x1 ;  /* 0x0000000105057836 */ /* 0x000fe20000000000 */
[----:B------:R-:W-:Y:S01]  /*6850*/  USHF.L.U32 UR7, UR7, 0x5, URZ ;  /* 0x0000000507077899 */ /* 0x000fe2000800063f */
[----:B------:R-:W-:Y:S01]  /*6860*/  VIADD R6, R6, 0xffffffff ;  /* 0xffffffff06067836 */ /* 0x000fe20000000000 */
[----:B------:R-:W-:Y:S01]  /*6870*/  @UP0 ULDC UR8, c[0x0][0x494] ;  /* 0x0001250000080ab9 */ /* 0x000fe20000000800 */
[----:B------:R-:W-:Y:S01]  /*6880*/  @UP0 ULDC UR12, c[0x0][0x494] ;  /* 0x00012500000c0ab9 */ /* 0x000fe20000000800 */
[----:B------:R-:W-:Y:S01]  /*6890*/  ULOP3.LUT UR21, UR7, 0x10, UR21, 0xf8, !UPT ;  /* 0x0000001007157892 */ /* 0x000fe2000f8ef815 */
[----:B------:R-:W-:Y:S01]  /*68a0*/  IMAD R9, R9, 0x2, R16 ;  /* 0x0000000209097824 */ /* 0x000fe200078e0210 */
[----:B------:R-:W-:Y:S01]  /*68b0*/  @UP0 ULDC UR5, c[0x0][0x498] ;  /* 0x0001260000050ab9 */ /* 0x000fe20000000800 */
[----:B------:R-:W-:Y:S01]  /*68c0*/  @UP0 ULDC UR16, c[0x0][0x498] ;  /* 0x0001260000100ab9 */ /* 0x000fe20000000800 */
[----:B------:R-:W-:Y:S01]  /*68d0*/  UIMAD.WIDE.U32 UR8, UR21, UR8, URZ ;  /* 0x00000008150872a5 */ /* 0x000fe2000f8e003f */
[----:B------:R-:W-:Y:S01]  /*68e0*/  IMAD.IADD R16, R16, 0x1, R7 ;  /* 0x0000000110107824 */ /* 0x000fe200078e0207 */
[----:B------:R-:W-:Y:S01]  /*68f0*/  UIMAD.WIDE.U32 UR12, UR21, UR12, URZ ;  /* 0x0000000c150c72a5 */ /* 0x000fe2000f8e003f */
[----:B------:R-:W-:Y:S01]  /*6900*/  R2UR UR30, R9 ;  /* 0x00000000091e72ca */ /* 0x000fe200000e0000 */
[----:B------:R-:W-:Y:S01]  /*6910*/  UMOV UR6, UR21 ;  /* 0x0000001500067c82 */ /* 0x000fe20008000000 */
[----:B------:R-:W-:Y:S01]  /*6920*/  @UP0 USHF.R.U32.HI UR6, URZ, UR5, UR9 ;  /* 0x000000053f060299 */ /* 0x000fe20008011609 */
[----:B------:R-:W-:Y:S01]  /*6930*/  IMAD.U32 R7, R15, 0x20, R14 ;  /* 0x000000200f077824 */ /* 0x000fe200078e000e */
[----:B------:R-:W-:Y:S01]  /*6940*/  UMOV UR10, UR21 ;  /* 0x00000015000a7c82 */ /* 0x000fe20008000000 */
[----:B------:R-:W-:Y:S01]  /*6950*/  @UP1 ULDC.64 UR14, c[0x0][0x4a0] ;  /* 0x00012800000e1ab9 */ /* 0x000fe20000000a00 */
[----:B------:R-:W-:Y:S01]  /*6960*/  @UP0 USHF.R.U32.HI UR10, URZ, UR16, UR13 ;  /* 0x000000103f0a0299 */ /* 0x000fe2000801160d */
[----:B------:R-:W-:Y:S01]  /*6970*/  R2UR UR5, R10 ;  /* 0x000000000a0572ca */ /* 0x000fe200000e0000 */
[----:B------:R-:W-:Y:S01]  /*6980*/  UIMAD.WIDE.U32 UR12, UR6, UR14, URZ ;  /* 0x0000000e060c72a5 */ /* 0x000fe2000f8e003f */
[----:B------:R-:W-:Y:S01]  /*6990*/  IMAD.U32 R7, R8, 0x400, R7 ;  /* 0x0000040008077824 */ /* 0x000fe200078e0007 */
[----:B------:R-:W-:Y:S01]  /*69a0*/  @UP1 ULDC.64 UR18, c[0x0][0x4a0] ;  /* 0x0001280000121ab9 */ /* 0x000fe20000000a00 */
[----:B------:R-:W-:Y:S01]  /*69b0*/  UMOV UR9, UR6 ;  /* 0x0000000600097c82 */ /* 0x000fe20008000000 */
[----:B------:R-:W-:Y:S01]  /*69c0*/  UIMAD.WIDE.U32 UR16, UR10, UR18, URZ ;  /* 0x000000120a1072a5 */ /* 0x000fe2000f8e003f */
[----:B------:R-:W-:Y:S01]  /*69d0*/  IMAD.MOV.U32 R9, RZ, RZ, 0x3 ;  /* 0x00000003ff097424 */ /* 0x000fe200078e00ff */
[----:B------:R-:W-:Y:S01]  /*69e0*/  @UP1 USHF.R.U32.HI UR9, URZ, UR15, UR13 ;  /* 0x0000000f3f091299 */ /* 0x000fe2000801160d */
[----:B------:R-:W-:Y:S01]  /*69f0*/  R2UR UR34, R7 ;  /* 0x00000000072272ca */ /* 0x000fe200000e0000 */
[----:B------:R-:W-:Y:S01]  /*6a00*/  UIADD3 UR8, -UR10, URZ, URZ ;  /* 0x0000003f0a087290 */ /* 0x000fe2000fffe13f */
[----:B------:R-:W-:Y:S01]  /*6a10*/  ISETP.NE.AND P1, PT, R5, 0x12, PT ;  /* 0x000000120500780c */ /* 0x000fe20003f25270 */
[----:B------:R-:W-:Y:S01]  /*6a20*/  UMOV UR15, UR10 ;  /* 0x0000000a000f7c82 */ /* 0x000fe20008000000 */
[----:B------:R-:W-:Y:S01]  /*6a30*/  @UP1 USHF.R.U32.HI UR15, URZ, UR19, UR17 ;  /* 0x000000133f0f1299 */ /* 0x000fe20008011611 */
[----:B------:R-:W-:Y:S01]  /*6a40*/  PRMT R7, R9, 0x7610, R7 ;  /* 0x0000761009077816 */ /* 0x000fe20000000007 */
[----:B------:R-:W-:Y:S01]  /*6a50*/  UIADD3 UR19, -UR6, URZ, URZ ;  /* 0x0000003f06137290 */ /* 0x000fe2000fffe13f */
[----:B------:R-:W-:Y:S01]  /*6a60*/  VIADD R18, R18, 0x1 ;  /* 0x0000000112127836 */ /* 0x000fe20000000000 */
[----:B------:R-:W-:Y:S01]  /*6a70*/  ULDC UR17, c[0x0][0x4a8] ;  /* 0x00012a0000117ab9 */ /* 0x000fe20000000800 */
[----:B------:R-:W-:Y:S01]  /*6a80*/  ULDC UR14, c[0x0][0x4cc] ;  /* 0x00013300000e7ab9 */ /* 0x000fe20000000800 */
[----:B------:R-:W-:Y:S01]  /*6a90*/  UISETP.NE.AND UP0, UPT, UR17, 0x1, UPT ;  /* 0x000000011100788c */ /* 0x000fe2000bf05270 */
[----:B------:R-:W-:Y:S01]  /*6aa0*/  SEL R5, R5, RZ, P1 ;  /* 0x000000ff05057207 */ /* 0x000fe20000800000 */
[----:B------:R-:W-:-:S02]  /*6ab0*/  UIMAD UR19, UR11, UR19, UR21 ;  /* 0x000000130b1372a4 */ /* 0x000fc4000f8e0215 */
[----:B------:R-:W-:Y:S01]  /*6ac0*/  UIMAD UR11, UR11, UR8, UR21 ;  /* 0x000000080b0b72a4 */ /* 0x000fe2000f8e0215 */
[----:B------:R-:W-:Y:S01]  /*6ad0*/  ULDC UR18, c[0x0][0x4ec] ;  /* 0x00013b0000127ab9 */ /* 0x000fe20000000800 */
[----:B------:R-:W-:Y:S02]  /*6ae0*/  UIADD3 UR33, -UR15, URZ, URZ ;  /* 0x0000003f0f217290 */ /* 0x000fe4000fffe13f */
[----:B------:R-:W-:Y:S02]  /*6af0*/  UIMAD UR19, UR19, UR14, UR18 ;  /* 0x0000000e131372a4 */ /* 0x000fe4000f8e0212 */
[----:B------:R-:W-:Y:S02]  /*6b00*/  UIMAD UR11, UR11, UR14, UR18 ;  /* 0x0000000e0b0b72a4 */ /* 0x000fe4000f8e0212 */
[----:B------:R-:W-:Y:S01]  /*6b10*/  UIADD3 UR18, -UR9, URZ, URZ ;  /* 0x0000003f09127290 */ /* 0x000fe2000fffe13f */
[----:B------:R-:W-:Y:S01]  /*6b20*/  @UP0 ULDC UR20, c[0x0][0x4ac] ;  /* 0x00012b0000140ab9 */ /* 0x000fe20000000800 */
[----:B------:R-:W-:-:S02]  /*6b30*/  ULDC.64 UR12, c[0x0][0x4f0] ;  /* 0x00013c00000c7ab9 */ /* 0x000fc40000000a00 */
[----:B------:R-:W-:Y:S02]  /*6b40*/  UIMAD UR6, UR4, UR18, UR6 ;  /* 0x00000012040672a4 */ /* 0x000fe4000f8e0206 */
[----:B------:R-:W-:Y:S01]  /*6b50*/  UIMAD.WIDE.U32 UR20, UR9, UR20, URZ ;  /* 0x00000014091472a5 */ /* 0x000fe2000f8e003f */
[----:B------:R-:W-:Y:S01]  /*6b60*/  R2UR UR18, R11 ;  /* 0x000000000b1272ca */ /* 0x000fe200000e0000 */
[----:B------:R-:W-:Y:S01]  /*6b70*/  @UP0 ULDC UR31, c[0x0][0x4ac] ;  /* 0x00012b00001f0ab9 */ /* 0x000fe20000000800 */
[----:B------:R-:W-:Y:S01]  /*6b80*/  UIADD3 UR26, UP1, UR22, 0xf0, URZ ;  /* 0x000000f0161a7890 */ /* 0x000fe2000ff3e03f */
[----:B------:R-:W-:Y:S01]  /*6b90*/  @UP0 ULDC UR35, c[0x0][0x4b0] ;  /* 0x00012c0000230ab9 */ /* 0x000fe20000000800 */
[----:B------:R-:W-:Y:S02]  /*6ba0*/  UIADD3 UR16, UR30, 0x12000, URZ ;  /* 0x000120001e107890 */ /* 0x000fe4000fffe03f */
[----:B------:R-:W-:Y:S02]  /*6bb0*/  UIADD3 UR8, UR30, 0x13000, URZ ;  /* 0x000130001e087890 */ /* 0x000fe4000fffe03f */
[----:B------:R-:W-:Y:S01]  /*6bc0*/  UIMAD.WIDE.U32 UR30, UR15, UR31, URZ ;  /* 0x0000001f0f1e72a5 */ /* 0x000fe2000f8e003f */
[----:B------:R-:W-:Y:S01]  /*6bd0*/  UMOV UR22, UR9 ;  /* 0x0000000900167c82 */ /* 0x000fe20008000000 */
[----:B------:R-:W-:Y:S01]  /*6be0*/  UIMAD UR33, UR4, UR33, UR10 ;  /* 0x00000021042172a4 */ /* 0x000fe2000f8e020a */
[----:B------:R-:W-:Y:S01]  /*6bf0*/  R2UR UR4, R16 ;  /* 0x00000000100472ca */ /* 0x000fe200000e0000 */
[----:B------:R-:W-:Y:S01]  /*6c00*/  UIMAD UR20, UR6, UR28, UR12 ;  /* 0x0000001c061472a4 */ /* 0x000fe2000f8e020c */
[----:B------:R-:W-:Y:S01]  /*6c10*/  R2UR UR6, R12 ;  /* 0x000000000c0672ca */ /* 0x000fe200000e0000 */
[----:B------:R-:W-:Y:S01]  /*6c20*/  @UP0 USHF.R.U32.HI UR22, URZ, UR35, UR21 ;  /* 0x000000233f160299 */ /* 0x000fe20008011615 */
[----:B------:R-:W-:Y:S01]  /*6c30*/  R2UR UR35, R7 ;  /* 0x00000000072372ca */ /* 0x000fe200000e0000 */
[----:B------:R-:W-:Y:S01]  /*6c40*/  @UP0 ULDC UR36, c[0x0][0x4b0] ;  /* 0x00012c0000240ab9 */ /* 0x000fe20000000800 */
[----:B------:R-:W-:Y:S01]  /*6c50*/  UMOV UR14, UR15 ;  /* 0x0000000f000e7c82 */ /* 0x000fe20008000000 */
[----:B------:R-:W-:Y:S01]  /*6c60*/  @UP0 USHF.R.U32.HI UR14, URZ, UR36, UR31 ;  /* 0x000000243f0e0299 */ /* 0x000fe2000801161f */
[----:B------:R-:W-:Y:S01]  /*6c70*/  R2UR UR10, R19 ;  /* 0x00000000130a72ca */ /* 0x000fe200000e0000 */
[----:B------:R-:W-:Y:S01]  /*6c80*/  UIADD3 UR5, UR5, 0x36000, URZ ;  /* 0x0003600005057890 */ /* 0x000fe2000fffe03f */
[----:B------:R-:W-:Y:S01]  /*6c90*/  SEL R7, RZ, 0x1, P1 ;  /* 0x00000001ff077807 */ /* 0x000fe20000800000 */
[----:B------:R-:W-:-:S02]  /*6ca0*/  UIADD3.X UR27, URZ, UR23, URZ, UP1, !UPT ;  /* 0x000000173f1b7290 */ /* 0x000fc40008ffe43f */
[----:B------:R-:W-:Y:S01]  /*6cb0*/  UIADD3 UR21, -UR22, URZ, URZ ;  /* 0x0000003f16157290 */ /* 0x000fe2000fffe13f */
[----:B------:R-:W-:Y:S01]  /*6cc0*/  LOP3.LUT R4, R4, R7, RZ, 0x3c, !PT ;  /* 0x0000000704047212 */ /* 0x000fe200078e3cff */
[----:B------:R-:W-:Y:S02]  /*6cd0*/  UIADD3 UR30, -UR14, URZ, URZ ;  /* 0x0000003f0e1e7290 */ /* 0x000fe4000fffe13f */
[----:B------:R-:W-:Y:S01]  /*6ce0*/  UIMAD UR21, UR17, UR21, UR9 ;  /* 0x00000015111572a4 */ /* 0x000fe2000f8e0209 */
[----:B------:R-:W-:Y:S01]  /*6cf0*/  UMOV UR24, 0x0 ;  /* 0x0000000000187882 */ /* 0x000fe20000000000 */
[----:B------:R-:W-:Y:S01]  /*6d00*/  UMOV UR25, 0x10000000 ;  /* 0x1000000000197882 */ /* 0x000fe20000000000 */
[----:B------:R-:W-:Y:S01]  /*6d10*/  UIMAD UR17, UR17, UR30, UR15 ;  /* 0x0000001e111172a4 */ /* 0x000fe2000f8e020f */
[----:B------:R0:W-:Y:S01]  /*6d20*/  UTMALDG.2D [UR4], [UR26], desc[UR24] ;  /* 0x000018041a0075b4 */ /* 0x0001e20008009000 */
[----:B------:R-:W-:Y:S02]  /*6d30*/  UIMAD UR12, UR33, UR28, UR12 ;  /* 0x0000001c210c72a4 */ /* 0x000fe4000f8e020c */
[----:B------:R-:W-:-:S02]  /*6d40*/  UIMAD UR21, UR21, UR29, UR13 ;  /* 0x0000001d151572a4 */ /* 0x000fc4000f8e020d */
[----:B------:R-:W-:Y:S02]  /*6d50*/  UIADD3.X UR33, URZ, UR23, URZ, UP2, !UPT ;  /* 0x000000173f217290 */ /* 0x000fe400097fe43f */
[----:B------:R-:W-:Y:S01]  /*6d60*/  UIMAD UR13, UR17, UR29, UR13 ;  /* 0x0000001d110d72a4 */ /* 0x000fe2000f8e020d */
[----:B------:R-:W-:Y:S02]  /*6d70*/  UMOV UR9, UR5 ;  /* 0x0000000500097c82 */ /* 0x000fe40008000000 */
[----:B------:R-:W-:Y:S01]  /*6d80*/  UMOV UR17, UR5 ;  /* 0x0000000500117c82 */ /* 0x000fe20008000000 */
[----:B0-----:R-:W-:-:S09]  /*6d90*/  UPRMT UR4, UR34, 0x5410, UR35 ;  /* 0x0000541022047896 */ /* 0x001fd20008000023 */
[----:B------:R0:W-:Y:S01]  /*6da0*/  UTMALDG.5D.IM2COL.MULTICAST [UR16], [UR32], UR4 ;  /* 0x00000010200073b4 */ /* 0x0001e20008060804 */
[----:B------:R0:W-:Y:S02]  /*6db0*/  UTMALDG.5D.IM2COL.MULTICAST [UR8], [UR32], UR4 ;  /* 0x00000008200073b4 */ /* 0x0001e40008060804 */
[----:B0-----:R-:W-:Y:S05]  /*6dc0*/  @P3 BRA `(.L_x_157) ;  /* 0xfffffff800283947 */ /* 0x001fea000383ffff */
.L_x_153:
[----:B------:R-:W-:Y:S01]  /*6dd0*/  ISETP.GE.U32.AND P2, PT, R13, 0x12, PT ;  /* 0x000000120d00780c */ /* 0x000fe20003f46070 */
[----:B------:R-:W-:Y:S05]  /*6de0*/  WARPSYNC.ALL ;  /* 0x0000000000007948 */ /* 0x000fea0003800000 */
[----:B------:R-:W-:-:S07]  /*6df0*/  ELECT P1, URZ, PT ;  /* 0x00000000003f782f */ /* 0x000fce0003820000 */
[----:B---3--:R-:W-:-:S05]  /*6e00*/  @P2 IMAD.WIDE.U32 R4, R13, 0x38e38e39, RZ ;  /* 0x38e38e390d042825 */ /* 0x008fca00078e00ff */
[----:B------:R-:W-:-:S04]  /*6e10*/  @P2 SHF.R.U32.HI R0, RZ, 0x2, R5 ;  /* 0x00000002ff002819 */ /* 0x000fc80000011605 */
[----:B------:R-:W-:-:S04]  /*6e20*/  @P2 LOP3.LUT R0, R0, 0x1, RZ, 0xc0, !PT ;  /* 0x0000000100002812 */ /* 0x000fc800078ec0ff */
[----:B------:R-:W-:Y:S01]  /*6e30*/  @P2 ISETP.NE.U32.AND P0, PT, R0, 0x1, PT ;  /* 0x000000010000280c */ /* 0x000fe20003f05070 */
[----:B------:R-:W-:-:S12]  /*6e40*/  @!P1 EXIT ;  /* 0x000000000000994d */ /* 0x000fd80003800000 */
[----:B------:R-:W-:Y:S01]  /*6e50*/  LOP3.LUT R3, R3, 0x2, RZ, 0xfc, !PT ;  /* 0x0000000203037812 */ /* 0x000fe200078efcff */
[----:B------:R-:W-:Y:S01]  /*6e60*/  IMAD.MOV.U32 R0, RZ, RZ, 0x1 ;  /* 0x00000001ff007424 */ /* 0x000fe200078e00ff */
[----:B------:R-:W-:Y:S02]  /*6e70*/  @P2 ISETP.NE.U32.AND.EX P0, PT, RZ, RZ, PT, P0 ;  /* 0x000000ffff00220c */ /* 0x000fe40003f05100 */
[----:B------:R-:W-:Y:S02]  /*6e80*/  ISETP.NE.AND P1, PT, R3, 0x3, PT ;  /* 0x000000030300780c */ /* 0x000fe40003f25270 */
[----:B------:R-:W-:-:S11]  /*6e90*/  @P2 SEL R0, RZ, 0x1, !P0 ;  /* 0x00000001ff002807 */ /* 0x000fd60004000000 */
[----:B------:R-:W-:Y:S05]  /*6ea0*/  @!P1 BRA `(.L_x_158) ;  /* 0x0000000000049947 */ /* 0x000fea0003800000 */
[----:B------:R-:W-:Y:S01]  /*6eb0*/  BPT.TRAP 0x1 ;  /* 0x000000040000795c */ /* 0x000fe20000300000 */
.L_x_158:
[----:B------:R-:W0:Y:S01]  /*6ec0*/  S2R R5, SR_CgaCtaId ;  /* 0x0000000000057919 */ /* 0x000e220000008800 */
[----:B------:R-:W-:Y:S01]  /*6ed0*/  IMAD.WIDE.U32 R2, R13, 0x38e38e39, RZ ;  /* 0x38e38e390d027825 */ /* 0x000fe200078e00ff */
[----:B------:R-:W-:-:S04]  /*6ee0*/  MOV R4, 0x400 ;  /* 0x0000040000047802 */ /* 0x000fc80000000f00 */
[----:B------:R-:W-:-:S05]  /*6ef0*/  SHF.R.U32.HI R2, RZ, 0x2, R3 ;  /* 0x00000002ff027819 */ /* 0x000fca0000011603 */
[----:B------:R-:W-:Y:S01]  /*6f00*/  IMAD R2, R2, -0x12, R13 ;  /* 0xffffffee02027824 */ /* 0x000fe200078e020d */
[----:B0-----:R-:W-:Y:S02]  /*6f10*/  LEA R3, R5, R4, 0x18 ;  /* 0x0000000405037211 */ /* 0x001fe400078ec0ff */
[----:B------:R-:W-:-:S03]  /*6f20*/  SHF.L.U32 R5, R0, 0x1f, RZ ;  /* 0x0000001f00057819 */ /* 0x000fc600000006ff */
[----:B------:R-:W-:-:S04]  /*6f30*/  VIADD R3, R3, 0x36090 ;  /* 0x0003609003037836 */ /* 0x000fc80000000000 */
[----:B------:R-:W-:-:S07]  /*6f40*/  IMAD R4, R2, 0x8, R3 ;  /* 0x0000000802047824 */ /* 0x000fce00078e0203 */
.L_x_159:
[----:B0-----:R0:W1:Y:S02]  /*6f50*/  SYNCS.PHASECHK.TRANS64.TRYWAIT P0, [R4+URZ], R5 ;  /* 0x00000005040075a7 */ /* 0x001064000800017f */
[----:B-1----:R-:W-:Y:S05]  /*6f60*/  @!P0 NANOSLEEP.SYNCS 0x989680 ;  /* 0x009896800000895d */ /* 0x002fea0003900000 */
[----:B------:R-:W1:Y:S02]  /*6f70*/  @!P0 SYNCS.PHASECHK.TRANS64 P0, [R4+URZ], R5 ;  /* 0x00000005040085a7 */ /* 0x000e64000800007f */
[----:B-1----:R-:W-:Y:S05]  /*6f80*/  @!P0 BRA `(.L_x_159) ;  /* 0xfffffffc00f08947 */ /* 0x002fea000383ffff */
[----:B------:R-:W-:-:S05]  /*6f90*/  VIADD R2, R2, 0x1 ;  /* 0x0000000102027836 */ /* 0x000fca0000000000 */
[----:B------:R-:W-:-:S04]  /*6fa0*/  ISETP.NE.AND P0, PT, R2, 0x12, PT ;  /* 0x000000120200780c */ /* 0x000fc80003f05270 */
[----:B0-----:R-:W-:Y:S02]  /*6fb0*/  SEL R5, RZ, 0x1, P0 ;  /* 0x00000001ff057807 */ /* 0x001fe40000000000 */
[----:B------:R-:W-:Y:S02]  /*6fc0*/  SEL R2, R2, RZ, P0 ;  /* 0x000000ff02027207 */ /* 0x000fe40000000000 */
[----:B------:R-:W-:-:S03]  /*6fd0*/  LOP3.LUT R7, R0, R5, RZ, 0x3c, !PT ;  /* 0x0000000500077212 */ /* 0x000fc600078e3cff */
[----:B------:R-:W-:Y:S01]  /*6fe0*/  IMAD R0, R2, 0x8, R3 ;  /* 0x0000000802007824 */ /* 0x000fe200078e0203 */
[----:B------:R-:W-:-:S07]  /*6ff0*/  SHF.L.U32 R5, R7, 0x1f, RZ ;  /* 0x0000001f07057819 */ /* 0x000fce00000006ff */
.L_x_160:
        /* <DEDUP_REMOVED lines=11> */
.L_x_161:
        /* <DEDUP_REMOVED lines=11> */
.L_x_162:
        /* <DEDUP_REMOVED lines=11> */
.L_x_163:
        /* <DEDUP_REMOVED lines=11> */
.L_x_164:
        /* <DEDUP_REMOVED lines=11> */
.L_x_165:
        /* <DEDUP_REMOVED lines=11> */
.L_x_166:
        /* <DEDUP_REMOVED lines=11> */
.L_x_167:
        /* <DEDUP_REMOVED lines=11> */
.L_x_168:
        /* <DEDUP_REMOVED lines=11> */
.L_x_169:
        /* <DEDUP_REMOVED lines=11> */
.L_x_170:
        /* <DEDUP_REMOVED lines=11> */
.L_x_171:
        /* <DEDUP_REMOVED lines=11> */
.L_x_172:
        /* <DEDUP_REMOVED lines=11> */
.L_x_173:
        /* <DEDUP_REMOVED lines=11> */
.L_x_174:
        /* <DEDUP_REMOVED lines=11> */
.L_x_175:
        /* <DEDUP_REMOVED lines=11> */
.L_x_176:
[----:B0-----:R0:W1:Y:S02]  /*7b00*/  SYNCS.PHASECHK.TRANS64.TRYWAIT P0, [R2+URZ], R3 ;  /* 0x00000003020075a7 */ /* 0x001064000800017f */
[----:B-1----:R-:W-:Y:S05]  /*7b10*/  @!P0 NANOSLEEP.SYNCS 0x989680 ;  /* 0x009896800000895d */ /* 0x002fea0003900000 */
[----:B------:R-:W1:Y:S02]  /*7b20*/  @!P0 SYNCS.PHASECHK.TRANS64 P0, [R2+URZ], R3 ;  /* 0x00000003020085a7 */ /* 0x000e64000800007f */
[----:B-1----:R-:W-:Y:S05]  /*7b30*/  @P0 EXIT ;  /* 0x000000000000094d */ /* 0x002fea0003800000 */
[----:B------:R-:W-:Y:S05]  /*7b40*/  BRA `(.L_x_176) ;  /* 0xfffffffc00ec7947 */ /* 0x000fea000383ffff */
.L_x_177:
[----:B------:R-:W-:-:S00]  /*7b50*/  BRA `(.L_x_177) ;  /* 0xfffffffc00fc7947 */ /* 0x000fc0000383ffff */
[----:B------:R-:W-:-:S00]  /*7b60*/  NOP ;  /* 0x0000000000007918 */ /* 0x000fc00000000000 */
        /* <DEDUP_REMOVED lines=9> */
.L_x_178:


//--------------------- .nv.shared._ZN7cutlass13device_kernelINS_4conv6kernel13ConvUniversalINS1_16ConvProblemShapeILNS1_8OperatorE2ELi3EEENS1_10collective14CollectiveConvINS1_46MainloopSm90TmaGmmaWarpSpecializedImplicitGemmILS5_2ELi18ELi3EN4cute5tupleIJNSA_1CILi2EEENSC_ILi1EEESE_EEENS1_36KernelImplicitTmaWarpSpecializedSm90ELi1EEENSB_IJNSC_ILi64EEENSB_IJNSC_ILi128EEEEEENSB_IJNSC_ILi32EEEEEEEEENS_10bfloat16_tESO_NSA_8TiledMMAINSA_8MMA_AtomIJNSA_4SM904GMMA28MMA_64x128x16_F32BF16BF16_SSILNSS_5MajorE1ELSU_1ELNSS_7ScaleInE1ELSV_1EEEEEENSA_6LayoutINSB_IJSE_SE_SE_EEENSB_IJNSC_ILi0EEES10_S10_EEEEENSB_IJNSA_10UnderscoreES13_S13_EEEEENS7_6detail26Sm90ImplicitGemmTileTraitsINSA_13SM90_TMA_LOADENSA_14ComposedLayoutINSA_7SwizzleILi3ELi4ELi3EEENSA_18smem_ptr_flag_bitsILi16EEENSY_INSB_IJNSB_IJSI_SE_EEENSB_IJNSC_ILi8EEENSC_ILi4EEEEEENSB_IJSE_NSC_ILi18EEEEEEEEENSB_IJNSB_IJSE_S10_EEENSB_IJSI_NSC_ILi512EEEEEENSB_IJS10_NSC_ILi2048EEEEEEEEEEEEEvEENS17_INSA_30SM90_TMA_LOAD_IM2COL_MULTICASTENS19_IS1B_S1D_NSY_INSB_IJNSB_IJSI_SD_EEES1H_S1J_EEENSB_IJNSB_IJSE_S1O_EEES1N_NSB_IJS10_NSC_ILi4096EEEEEEEEEEEEEvEEEENS_8epilogue10collective6detail29Sm90TmaWarpSpecializedAdapterINS26_15DefaultEpilogueISO_NSB_IJlNSB_IJSE_lllEEES10_EEES2B_NS25_6thread17LinearCombinationISO_Li1EffLNS2C_9ScaleType4KindE0ELNS_15FloatRoundStyleE2ESO_EENS_4gemm15EpilogueDefaultEEEEEvvEEEEvNT_6ParamsE --------------------------
	.section	.nv.shared._ZN7cutlass13device_kernelINS_4conv6kernel13ConvUniversalINS1_16ConvProblemShapeILNS1_8OperatorE2ELi3EEENS1_10collective14CollectiveConvINS1_46MainloopSm90TmaGmmaWarpSpecializedImplicitGemmILS5_2ELi18ELi3EN4cute5tupleIJNSA_1CILi2EEENSC_ILi1EEESE_EEENS1_36KernelImplicitTmaWarpSpecializedSm90ELi1EEENSB_IJNSC_ILi64EEENSB_IJNSC_ILi128EEEEEENSB_IJNSC_ILi32EEEEEEEEENS_10bfloat16_tESO_NSA_8TiledMMAINSA_8MMA_AtomIJNSA_4SM904GMMA28MMA_64x128x16_F32BF16BF16_SSILNSS_5MajorE1ELSU_1ELNSS_7ScaleInE1ELSV_1EEEEEENSA_6LayoutINSB_IJSE_SE_SE_EEENSB_IJNSC_ILi0EEES10_S10_EEEEENSB_IJNSA_10UnderscoreES13_S13_EEEEENS7_6detail26Sm90ImplicitGemmTileTraitsINSA_13SM90_TMA_LOADENSA_14ComposedLayoutINSA_7SwizzleILi3ELi4ELi3EEENSA_18smem_ptr_flag_bitsILi16EEENSY_INSB_IJNSB_IJSI_SE_EEENSB_IJNSC_ILi8EEENSC_ILi4EEEEEENSB_IJSE_NSC_ILi18EEEEEEEEENSB_IJNSB_IJSE_S10_EEENSB_IJSI_NSC_ILi512EEEEEENSB_IJS10_NSC_ILi2048EEEEEEEEEEEEEvEENS17_INSA_30SM90_TMA_LOAD_IM2COL_MULTICASTENS19_IS1B_S1D_NSY_INSB_IJNSB_IJSI_SD_EEES1H_S1J_EEENSB_IJNSB_IJSE_S1O_EEES1N_NSB_IJS10_NSC_ILi4096EEEEEEEEEEEEEvEEEENS_8epilogue10collective6detail29Sm90TmaWarpSpecializedAdapterINS26_15DefaultEpilogueISO_NSB_IJlNSB_IJSE_lllEEES10_EEES2B_NS25_6thread17LinearCombinationISO_Li1EffLNS2C_9ScaleType4KindE0ELNS_15FloatRoundStyleE2ESO_EENS_4gemm15EpilogueDefaultEEEEEvvEEEEvNT_6ParamsE,"aw",@nobits
	.sectionflags	@""
	.align	16
	.zero		1024


//--------------------- .nv.shared.reserved.0     --------------------------
	.section	.nv.shared.reserved.0,"aw",@nobits
	.weak		__nv_reservedSMEM_offset_0_alias
	.size		__nv_reservedSMEM_offset_0_alias, 0, 0
	.other		__nv_reservedSMEM_offset_0_alias,@"STO_CUDA_RESERVED_SHARED STV_DEFAULT"
__nv_reservedSMEM_offset_0_alias:
	.zero		0


//--------------------- .nv.global                --------------------------
	.section	.nv.global,"aw",@nobits
.nv.global:
	.type		_ZN39_INTERNAL_e81e1d38_4_k_cu_050fd1a1_35724cute1_E,@object
	.size		_ZN39_INTERNAL_e81e1d38_4_k_cu_050fd1a1_35724cute1_E,(_ZN39_INTERNAL_e81e1d38_4_k_cu_050fd1a1_35724cuda3std3__45__cpo6cbeginE - _ZN39_INTERNAL_e81e1d38_4_k_cu_050fd1a1_35724cute1_E)
_ZN39_INTERNAL_e81e1d38_4_k_cu_050fd1a1_35724cute1_E:
	.zero		1
	.type		_ZN39_INTERNAL_e81e1d38_4_k_cu_050fd1a1_35724cuda3std3__45__cpo6cbeginE,@object
	.size		_ZN39_INTERNAL_e81e1d38_4_k_cu_050fd1a1_35724cuda3std3__45__cpo6cbeginE,(_ZN39_INTERNAL_e81e1d38_4_k_cu_050fd1a1_35724cuda3std3__48in_placeE - _ZN39_INTERNAL_e81e1d38_4_k_cu_050fd1a1_35724cuda3std3__45__cpo6cbeginE)
_ZN39_INTERNAL_e81e1d38_4_k_cu_050fd1a1_35724cuda3std3__45__cpo6cbeginE:
	.zero		1
	.type		_ZN39_INTERNAL_e81e1d38_4_k_cu_050fd1a1_35724cuda3std3__48in_placeE,@object
	.size		_ZN39_INTERNAL_e81e1d38_4_k_cu_050fd1a1_35724cuda3std3__48in_placeE,(_ZN39_INTERNAL_e81e1d38_4_k_cu_050fd1a1_35724cuda3std6ranges3__45__cpo9iter_moveE - _ZN39_INTERNAL_e81e1d38_4_k_cu_050fd1a1_35724cuda3std3__48in_placeE)
_ZN39_INTERNAL_e81e1d38_4_k_cu_050fd1a1_35724cuda3std3__48in_placeE:
	.zero		1
	.type		_ZN39_INTERNAL_e81e1d38_4_k_cu_050fd1a1_35724cuda3std6ranges3__45__cpo9iter_moveE,@object
	.size		_ZN39_INTERNAL_e81e1d38_4_k_cu_050fd1a1_35724cuda3std6ranges3__45__cpo9iter_moveE,(_ZN39_INTERNAL_e81e1d38_4_k_cu_050fd1a1_35724cuda3std3__45__cpo5beginE - _ZN39_INTERNAL_e81e1d38_4_k_cu_050fd1a1_35724cuda3std6ranges3__45__cpo9iter_moveE)
_ZN39_INTERNAL_e81e1d38_4_k_cu_050fd1a1_35724cuda3std6ranges3__45__cpo9iter_moveE:
	.zero		1
	.type		_ZN39_INTERNAL_e81e1d38_4_k_cu_050fd1a1_35724cuda3std3__45__cpo5beginE,@object
	.size		_ZN39_INTERNAL_e81e1d38_4_k_cu_050fd1a1_35724cuda3std3__45__cpo5beginE,(_ZN39_INTERNAL_e81e1d38_4_k_cu_050fd1a1_35724cuda3std3__441_GLOBAL__N__e81e1d38_4_k_cu_050fd1a1_35726ignoreE - _ZN39_INTERNAL_e81e1d38_4_k_cu_050fd1a1_35724cuda3std3__45__cpo5beginE)
_ZN39_INTERNAL_e81e1d38_4_k_cu_050fd1a1_35724cuda3std3__45__cpo5beginE:
	.zero		1
	.type		_ZN39_INTERNAL_e81e1d38_4_k_cu_050fd1a1_35724cuda3std3__441_GLOBAL__N__e81e1d38_4_k_cu_050fd1a1_35726ignoreE,@object
	.size		_ZN39_INTERNAL_e81e1d38_4_k_cu_050fd1a1_35724cuda3std3__441_GLOBAL__N__e81e1d38_4_k_cu_050fd1a1_35726ignoreE,(_ZN39_INTERNAL_e81e1d38_4_k_cu_050fd1a1_35724cute7productE - _ZN39_INTERNAL_e81e1d38_4_k_cu_050fd1a1_35724cuda3std3__441_GLOBAL__N__e81e1d38_4_k_cu_050fd1a1_35726ignoreE)
_ZN39_INTERNAL_e81e1d38_4_k_cu_050fd1a1_35724cuda3std3__441_GLOBAL__N__e81e1d38_4_k_cu_050fd1a1_35726ignoreE:
	.zero		1
	.type		_ZN39_INTERNAL_e81e1d38_4_k_cu_050fd1a1_35724cute7productE,@object
	.size		_ZN39_INTERNAL_e81e1d38_4_k_cu_050fd1a1_35724cute7productE,(_ZN39_INTERNAL_e81e1d38_4_k_cu_050fd1a1_35724cuda3std3__45__cpo3endE - _ZN39_INTERNAL_e81e1d38_4_k_cu_050fd1a1_35724cute7productE)
_ZN39_INTERNAL_e81e1d38_4_k_cu_050fd1a1_35724cute7productE:
	.zero		1
	.type		_ZN39_INTERNAL_e81e1d38_4_k_cu_050fd1a1_35724cuda3std3__45__cpo3endE,@object
	.size		_ZN39_INTERNAL_e81e1d38_4_k_cu_050fd1a1_35724cuda3std3__45__cpo3endE,(_ZN39_INTERNAL_e81e1d38_4_k_cu_050fd1a1_35724cuda3std3__419piecewise_constructE - _ZN39_INTERNAL_e81e1d38_4_k_cu_050fd1a1_35724cuda3std3__45__cpo3endE)
_ZN39_INTERNAL_e81e1d38_4_k_cu_050fd1a1_35724cuda3std3__45__cpo3endE:
	.zero		1
	.type		_ZN39_INTERNAL_e81e1d38_4_k_cu_050fd1a1_35724cuda3std3__419piecewise_constructE,@object
	.size		_ZN39_INTERNAL_e81e1d38_4_k_cu_050fd1a1_35724cuda3std3__419piecewise_constructE,(_ZN39_INTERNAL_e81e1d38_4_k_cu_050fd1a1_35724cuda3std3__45__cpo4cendE - _ZN39_INTERNAL_e81e1d38_4_k_cu_050fd1a1_35724cuda3std3__419piecewise_constructE)
_ZN39_INTERNAL_e81e1d38_4_k_cu_050fd1a1_35724cuda3std3__419piecewise_constructE:
	.zero		1
	.type		_ZN39_INTERNAL_e81e1d38_4_k_cu_050fd1a1_35724cuda3std3__45__cpo4cendE,@object
	.size		_ZN39_INTERNAL_e81e1d38_4_k_cu_050fd1a1_35724cuda3std3__45__cpo4cendE,(_ZN39_INTERNAL_e81e1d38_4_k_cu_050fd1a1_35724cuda3std6ranges3__45__cpo4swapE - _ZN39_INTERNAL_e81e1d38_4_k_cu_050fd1a1_35724cuda3std3__45__cpo4cendE)
_ZN39_INTERNAL_e81e1d38_4_k_cu_050fd1a1_35724cuda3std3__45__cpo4cendE:
	.zero		1
	.type		_ZN39_INTERNAL_e81e1d38_4_k_cu_050fd1a1_35724cuda3std6ranges3__45__cpo4swapE,@object
	.size		_ZN39_INTERNAL_e81e1d38_4_k_cu_050fd1a1_35724cuda3std6ranges3__45__cpo4swapE,(.L_7 - _ZN39_INTERNAL_e81e1d38_4_k_cu_050fd1a1_35724cuda3std6ranges3__45__cpo4swapE)
_ZN39_INTERNAL_e81e1d38_4_k_cu_050fd1a1_35724cuda3std6ranges3__45__cpo4swapE:
	.zero		1
.L_7:


//--------------------- .nv.constant0._ZN7cutlass13device_kernelINS_4conv6kernel13ConvUniversalINS1_16ConvProblemShapeILNS1_8OperatorE2ELi3EEENS1_10collective14CollectiveConvINS1_46MainloopSm90TmaGmmaWarpSpecializedImplicitGemmILS5_2ELi18ELi3EN4cute5tupleIJNSA_1CILi2EEENSC_ILi1EEESE_EEENS1_36KernelImplicitTmaWarpSpecializedSm90ELi1EEENSB_IJNSC_ILi64EEENSB_IJNSC_ILi128EEEEEENSB_IJNSC_ILi32EEEEEEEEENS_10bfloat16_tESO_NSA_8TiledMMAINSA_8MMA_AtomIJNSA_4SM904GMMA28MMA_64x128x16_F32BF16BF16_SSILNSS_5MajorE1ELSU_1ELNSS_7ScaleInE1ELSV_1EEEEEENSA_6LayoutINSB_IJSE_SE_SE_EEENSB_IJNSC_ILi0EEES10_S10_EEEEENSB_IJNSA_10UnderscoreES13_S13_EEEEENS7_6detail26Sm90ImplicitGemmTileTraitsINSA_13SM90_TMA_LOADENSA_14ComposedLayoutINSA_7SwizzleILi3ELi4ELi3EEENSA_18smem_ptr_flag_bitsILi16EEENSY_INSB_IJNSB_IJSI_SE_EEENSB_IJNSC_ILi8EEENSC_ILi4EEEEEENSB_IJSE_NSC_ILi18EEEEEEEEENSB_IJNSB_IJSE_S10_EEENSB_IJSI_NSC_ILi512EEEEEENSB_IJS10_NSC_ILi2048EEEEEEEEEEEEEvEENS17_INSA_30SM90_TMA_LOAD_IM2COL_MULTICASTENS19_IS1B_S1D_NSY_INSB_IJNSB_IJSI_SD_EEES1H_S1J_EEENSB_IJNSB_IJSE_S1O_EEES1N_NSB_IJS10_NSC_ILi4096EEEEEEEEEEEEEvEEEENS_8epilogue10collective6detail29Sm90TmaWarpSpecializedAdapterINS26_15DefaultEpilogueISO_NSB_IJlNSB_IJSE_lllEEES10_EEES2B_NS25_6thread17LinearCombinationISO_Li1EffLNS2C_9ScaleType4KindE0ELNS_15FloatRoundStyleE2ESO_EENS_4gemm15EpilogueDefaultEEEEEvvEEEEvNT_6ParamsE --------------------------
	.section	.nv.constant0._ZN7cutlass13device_kernelINS_4conv6kernel13ConvUniversalINS1_16ConvProblemShapeILNS1_8OperatorE2ELi3EEENS1_10collective14CollectiveConvINS1_46MainloopSm90TmaGmmaWarpSpecializedImplicitGemmILS5_2ELi18ELi3EN4cute5tupleIJNSA_1CILi2EEENSC_ILi1EEESE_EEENS1_36KernelImplicitTmaWarpSpecializedSm90ELi1EEENSB_IJNSC_ILi64EEENSB_IJNSC_ILi128EEEEEENSB_IJNSC_ILi32EEEEEEEEENS_10bfloat16_tESO_NSA_8TiledMMAINSA_8MMA_AtomIJNSA_4SM904GMMA28MMA_64x128x16_F32BF16BF16_SSILNSS_5MajorE1ELSU_1ELNSS_7ScaleInE1ELSV_1EEEEEENSA_6LayoutINSB_IJSE_SE_SE_EEENSB_IJNSC_ILi0EEES10_S10_EEEEENSB_IJNSA_10UnderscoreES13_S13_EEEEENS7_6detail26Sm90ImplicitGemmTileTraitsINSA_13SM90_TMA_LOADENSA_14ComposedLayoutINSA_7SwizzleILi3ELi4ELi3EEENSA_18smem_ptr_flag_bitsILi16EEENSY_INSB_IJNSB_IJSI_SE_EEENSB_IJNSC_ILi8EEENSC_ILi4EEEEEENSB_IJSE_NSC_ILi18EEEEEEEEENSB_IJNSB_IJSE_S10_EEENSB_IJSI_NSC_ILi512EEEEEENSB_IJS10_NSC_ILi2048EEEEEEEEEEEEEvEENS17_INSA_30SM90_TMA_LOAD_IM2COL_MULTICASTENS19_IS1B_S1D_NSY_INSB_IJNSB_IJSI_SD_EEES1H_S1J_EEENSB_IJNSB_IJSE_S1O_EEES1N_NSB_IJS10_NSC_ILi4096EEEEEEEEEEEEEvEEEENS_8epilogue10collective6detail29Sm90TmaWarpSpecializedAdapterINS26_15DefaultEpilogueISO_NSB_IJlNSB_IJSE_lllEEES10_EEES2B_NS25_6thread17LinearCombinationISO_Li1EffLNS2C_9ScaleType4KindE0ELNS_15FloatRoundStyleE2ESO_EENS_4gemm15EpilogueDefaultEEEEEvvEEEEvNT_6ParamsE,"a",@progbits
	.sectionflags	@""
	.align	4
.nv.constant0._ZN7cutlass13device_kernelINS_4conv6kernel13ConvUniversalINS1_16ConvProblemShapeILNS1_8OperatorE2ELi3EEENS1_10collective14CollectiveConvINS1_46MainloopSm90TmaGmmaWarpSpecializedImplicitGemmILS5_2ELi18ELi3EN4cute5tupleIJNSA_1CILi2EEENSC_ILi1EEESE_EEENS1_36KernelImplicitTmaWarpSpecializedSm90ELi1EEENSB_IJNSC_ILi64EEENSB_IJNSC_ILi128EEEEEENSB_IJNSC_ILi32EEEEEEEEENS_10bfloat16_tESO_NSA_8TiledMMAINSA_8MMA_AtomIJNSA_4SM904GMMA28MMA_64x128x16_F32BF16BF16_SSILNSS_5MajorE1ELSU_1ELNSS_7ScaleInE1ELSV_1EEEEEENSA_6LayoutINSB_IJSE_SE_SE_EEENSB_IJNSC_ILi0EEES10_S10_EEEEENSB_IJNSA_10UnderscoreES13_S13_EEEEENS7_6detail26Sm90ImplicitGemmTileTraitsINSA_13SM90_TMA_LOADENSA_14ComposedLayoutINSA_7SwizzleILi3ELi4ELi3EEENSA_18smem_ptr_flag_bitsILi16EEENSY_INSB_IJNSB_IJSI_SE_EEENSB_IJNSC_ILi8EEENSC_ILi4EEEEEENSB_IJSE_NSC_ILi18EEEEEEEEENSB_IJNSB_IJSE_S10_EEENSB_IJSI_NSC_ILi512EEEEEENSB_IJS10_NSC_ILi2048EEEEEEEEEEEEEvEENS17_INSA_30SM90_TMA_LOAD_IM2COL_MULTICASTENS19_IS1B_S1D_NSY_INSB_IJNSB_IJSI_SD_EEES1H_S1J_EEENSB_IJNSB_IJSE_S1O_EEES1N_NSB_IJS10_NSC_ILi4096EEEEEEEEEEEEEvEEEENS_8epilogue10collective6detail29Sm90TmaWarpSpecializedAdapterINS26_15DefaultEpilogueISO_NSB_IJlNSB_IJSE_lllEEES10_EEES2B_NS25_6thread17LinearCombinationISO_Li1EffLNS2C_9ScaleType4KindE0ELNS_15FloatRoundStyleE2ESO_EENS_4gemm15EpilogueDefaultEEEEEvvEEEEvNT_6ParamsE:
	.zero		1664


//--------------------- SYMBOLS --------------------------

	.type		.nv.reservedSmem.offset0,@object
	.size		.nv.reservedSmem.offset0,0x4
